	.target	sm_100a

	.elftype	@"ET_EXEC"


//--------------------- .note.nv.tkinfo           --------------------------
	.section	.note.nv.tkinfo,"",@"SHT_NOTE"
	.sectionflags	@"SHF_NOTE_NV_TKINFO"
	.tkinfo
        /*0018*/ 	.word	0x00000002
        /*0030*/ 	.string	""
        /*0030*/ 	.string	"ptxas"
        /*0030*/ 	.string	"Cuda compilation tools, release 13.0, V13.0.88"
        /*0030*/ 	.string	"Build cuda_13.0.r13.0/compiler.36424714_0"
        /*0030*/ 	.string	"-arch sm_100a -m 64 "



//--------------------- .note.nv.cuinfo           --------------------------
	.section	.note.nv.cuinfo,"",@"SHT_NOTE"
	.sectionflags	@"SHF_NOTE_NV_CUINFO"
        /*0018*/ 	.short	0x0002
        /*001a*/ 	.short	0x0064
        /*001c*/ 	.short	0x0082
	.zero		2


//--------------------- .nv.info                  --------------------------
	.section	.nv.info,"",@"SHT_CUDA_INFO"
	.align	4


	//----- nvinfo : EIATTR_REGCOUNT
	.align		4
        /*0000*/ 	.byte	0x04, 0x2f
        /*0002*/ 	.short	(.L_19 - .L_18)
	.align		4
.L_18:
        /*0004*/ 	.word	index@(_ZN7cutlass13device_kernelINS_4gemm6kernel13GemmUniversalIN4cute5tupleIJiiiiEEENS1_10collective13CollectiveMmaINS1_35MainloopSm100TmaUmmaWarpSpecializedILi17ELi2ELi4ENS5_IJNS4_1CILi1EEENSA_ILi8EEESB_EEEEENS5_IJNSA_ILi128EEENSA_ILi64EEESG_EEEaNS5_IJlSB_lEEEaSI_NS4_8TiledMMAINS4_8MMA_AtomIJNS4_15SM100_MMA_S8_SSIaaiLi128ELi64ELNS4_4UMMA5MajorE0ELSN_0ELNSM_8SaturateE0EEEEEENS4_6LayoutINS5_IJSB_SB_SB_EEENS5_IJNSA_ILi0EEEST_ST_EEEEENS5_IJNS4_10UnderscoreESW_SW_EEEEENS4_23SM90_TMA_LOAD_MULTICASTENS4_14ComposedLayoutINS4_7SwizzleILi2ELi4ELi3EEENS4_18smem_ptr_flag_bitsILi8EEENSR_INS5_IJSC_SG_EEENS5_IJSG_SB_EEEEEEEvNS4_8identityENS4_13SM90_TMA_LOADES18_vS19_EENS_8epilogue10collective18CollectiveEpilogueINS1C_23Sm100TmaWarpSpecializedILi1ELi1ELi64ELb0ELb0EEEJSH_NS5_IJNSR_ISF_SB_EENSR_ISG_SB_EEEEEaSI_aSI_NS1C_6fusion15FusionCallbacksIS1G_NS1K_17LinearCombinationIaiaiLNS_15FloatRoundStyleE2EEESH_S1J_JEEENS4_5SM1004TMEM4LOAD26SM100_TMEM_LOAD_32dp32b64xES1A_S18_NS4_39AutoVectorizingCopyWithAssumedAlignmentILi128EEENS4_14SM90_TMA_STOREES18_S1V_S1V_EEEvvEEEEvNT_6ParamsE)
        /*0008*/ 	.word	0x0000009c


	//----- nvinfo : EIATTR_FRAME_SIZE
	.align		4
.L_19:
        /*000c*/ 	.byte	0x04, 0x11
        /*000e*/ 	.short	(.L_21 - .L_20)
	.align		4
.L_20:
        /*0010*/ 	.word	index@($__internal_2_$__cuda_sm10x_tcgen05_guardrail_trap_unallocated_columns_being_dealloced)
        /*0014*/ 	.word	0x00000000


	//----- nvinfo : EIATTR_FRAME_SIZE
	.align		4
.L_21:
        /*0018*/ 	.byte	0x04, 0x11
        /*001a*/ 	.short	(.L_23 - .L_22)
	.align		4
.L_22:
        /*001c*/ 	.word	index@($__internal_1_$__cuda_sm10x_tcgen05_guardrail_trap_phase_invalid_during_alloc)
        /*0020*/ 	.word	0x00000000


	//----- nvinfo : EIATTR_FRAME_SIZE
	.align		4
.L_23:
        /*0024*/ 	.byte	0x04, 0x11
        /*0026*/ 	.short	(.L_25 - .L_24)
	.align		4
.L_24:
        /*0028*/ 	.word	index@($__internal_0_$__cuda_sm10x_tcgen05_guardrail_trap_col_being_dealloced_not_returned_by_alloc)
        /*002c*/ 	.word	0x00000000


	//----- nvinfo : EIATTR_FRAME_SIZE
	.align		4
.L_25:
        /*0030*/ 	.byte	0x04, 0x11
        /*0032*/ 	.short	(.L_27 - .L_26)
	.align		4
.L_26:
        /*0034*/ 	.word	index@(_ZN7cutlass13device_kernelINS_4gemm6kernel13GemmUniversalIN4cute5tupleIJiiiiEEENS1_10collective13CollectiveMmaINS1_35MainloopSm100TmaUmmaWarpSpecializedILi17ELi2ELi4ENS5_IJNS4_1CILi1EEENSA_ILi8EEESB_EEEEENS5_IJNSA_ILi128EEENSA_ILi64EEESG_EEEaNS5_IJlSB_lEEEaSI_NS4_8TiledMMAINS4_8MMA_AtomIJNS4_15SM100_MMA_S8_SSIaaiLi128ELi64ELNS4_4UMMA5MajorE0ELSN_0ELNSM_8SaturateE0EEEEEENS4_6LayoutINS5_IJSB_SB_SB_EEENS5_IJNSA_ILi0EEEST_ST_EEEEENS5_IJNS4_10UnderscoreESW_SW_EEEEENS4_23SM90_TMA_LOAD_MULTICASTENS4_14ComposedLayoutINS4_7SwizzleILi2ELi4ELi3EEENS4_18smem_ptr_flag_bitsILi8EEENSR_INS5_IJSC_SG_EEENS5_IJSG_SB_EEEEEEEvNS4_8identityENS4_13SM90_TMA_LOADES18_vS19_EENS_8epilogue10collective18CollectiveEpilogueINS1C_23Sm100TmaWarpSpecializedILi1ELi1ELi64ELb0ELb0EEEJSH_NS5_IJNSR_ISF_SB_EENSR_ISG_SB_EEEEEaSI_aSI_NS1C_6fusion15FusionCallbacksIS1G_NS1K_17LinearCombinationIaiaiLNS_15FloatRoundStyleE2EEESH_S1J_JEEENS4_5SM1004TMEM4LOAD26SM100_TMEM_LOAD_32dp32b64xES1A_S18_NS4_39AutoVectorizingCopyWithAssumedAlignmentILi128EEENS4_14SM90_TMA_STOREES18_S1V_S1V_EEEvvEEEEvNT_6ParamsE)
        /*0038*/ 	.word	0x00000000


	//----- nvinfo : EIATTR_MIN_STACK_SIZE
	.align		4
.L_27:
        /*003c*/ 	.byte	0x04, 0x12
        /*003e*/ 	.short	(.L_29 - .L_28)
	.align		4
.L_28:
        /*0040*/ 	.word	index@(_ZN7cutlass13device_kernelINS_4gemm6kernel13GemmUniversalIN4cute5tupleIJiiiiEEENS1_10collective13CollectiveMmaINS1_35MainloopSm100TmaUmmaWarpSpecializedILi17ELi2ELi4ENS5_IJNS4_1CILi1EEENSA_ILi8EEESB_EEEEENS5_IJNSA_ILi128EEENSA_ILi64EEESG_EEEaNS5_IJlSB_lEEEaSI_NS4_8TiledMMAINS4_8MMA_AtomIJNS4_15SM100_MMA_S8_SSIaaiLi128ELi64ELNS4_4UMMA5MajorE0ELSN_0ELNSM_8SaturateE0EEEEEENS4_6LayoutINS5_IJSB_SB_SB_EEENS5_IJNSA_ILi0EEEST_ST_EEEEENS5_IJNS4_10UnderscoreESW_SW_EEEEENS4_23SM90_TMA_LOAD_MULTICASTENS4_14ComposedLayoutINS4_7SwizzleILi2ELi4ELi3EEENS4_18smem_ptr_flag_bitsILi8EEENSR_INS5_IJSC_SG_EEENS5_IJSG_SB_EEEEEEEvNS4_8identityENS4_13SM90_TMA_LOADES18_vS19_EENS_8epilogue10collective18CollectiveEpilogueINS1C_23Sm100TmaWarpSpecializedILi1ELi1ELi64ELb0ELb0EEEJSH_NS5_IJNSR_ISF_SB_EENSR_ISG_SB_EEEEEaSI_aSI_NS1C_6fusion15FusionCallbacksIS1G_NS1K_17LinearCombinationIaiaiLNS_15FloatRoundStyleE2EEESH_S1J_JEEENS4_5SM1004TMEM4LOAD26SM100_TMEM_LOAD_32dp32b64xES1A_S18_NS4_39AutoVectorizingCopyWithAssumedAlignmentILi128EEENS4_14SM90_TMA_STOREES18_S1V_S1V_EEEvvEEEEvNT_6ParamsE)
        /*0044*/ 	.word	0x00000000
.L_29:


//--------------------- .nv.compat                --------------------------
	.section	.nv.compat,"",@"SHT_CUDA_COMPAT_INFO"
	.align	4
        /*0000*/ 	.byte	0x02, 0x09, 0x01, 0x00, 0x02, 0x02, 0x03, 0x00, 0x02, 0x05, 0x06, 0x00, 0x03, 0x07, 0x01, 0x01
        /*0010*/ 	.byte	0x02, 0x03, 0x01, 0x00, 0x02, 0x06, 0x01, 0x00, 0x04, 0x0b, 0x08, 0x00, 0x01, 0x00, 0x00, 0x00
        /*0020*/ 	.byte	0x00, 0x00, 0x00, 0x00


//--------------------- .nv.info._ZN7cutlass13device_kernelINS_4gemm6kernel13GemmUniversalIN4cute5tupleIJiiiiEEENS1_10collective13CollectiveMmaINS1_35MainloopSm100TmaUmmaWarpSpecializedILi17ELi2ELi4ENS5_IJNS4_1CILi1EEENSA_ILi8EEESB_EEEEENS5_IJNSA_ILi128EEENSA_ILi64EEESG_EEEaNS5_IJlSB_lEEEaSI_NS4_8TiledMMAINS4_8MMA_AtomIJNS4_15SM100_MMA_S8_SSIaaiLi128ELi64ELNS4_4UMMA5MajorE0ELSN_0ELNSM_8SaturateE0EEEEEENS4_6LayoutINS5_IJSB_SB_SB_EEENS5_IJNSA_ILi0EEEST_ST_EEEEENS5_IJNS4_10UnderscoreESW_SW_EEEEENS4_23SM90_TMA_LOAD_MULTICASTENS4_14ComposedLayoutINS4_7SwizzleILi2ELi4ELi3EEENS4_18smem_ptr_flag_bitsILi8EEENSR_INS5_IJSC_SG_EEENS5_IJSG_SB_EEEEEEEvNS4_8identityENS4_13SM90_TMA_LOADES18_vS19_EENS_8epilogue10collective18CollectiveEpilogueINS1C_23Sm100TmaWarpSpecializedILi1ELi1ELi64ELb0ELb0EEEJSH_NS5_IJNSR_ISF_SB_EENSR_ISG_SB_EEEEEaSI_aSI_NS1C_6fusion15FusionCallbacksIS1G_NS1K_17LinearCombinationIaiaiLNS_15FloatRoundStyleE2EEESH_S1J_JEEENS4_5SM1004TMEM4LOAD26SM100_TMEM_LOAD_32dp32b64xES1A_S18_NS4_39AutoVectorizingCopyWithAssumedAlignmentILi128EEENS4_14SM90_TMA_STOREES18_S1V_S1V_EEEvvEEEEvNT_6ParamsE --------------------------
	.section	.nv.info._ZN7cutlass13device_kernelINS_4gemm6kernel13GemmUniversalIN4cute5tupleIJiiiiEEENS1_10collective13CollectiveMmaINS1_35MainloopSm100TmaUmmaWarpSpecializedILi17ELi2ELi4ENS5_IJNS4_1CILi1EEENSA_ILi8EEESB_EEEEENS5_IJNSA_ILi128EEENSA_ILi64EEESG_EEEaNS5_IJlSB_lEEEaSI_NS4_8TiledMMAINS4_8MMA_AtomIJNS4_15SM100_MMA_S8_SSIaaiLi128ELi64ELNS4_4UMMA5MajorE0ELSN_0ELNSM_8SaturateE0EEEEEENS4_6LayoutINS5_IJSB_SB_SB_EEENS5_IJNSA_ILi0EEEST_ST_EEEEENS5_IJNS4_10UnderscoreESW_SW_EEEEENS4_23SM90_TMA_LOAD_MULTICASTENS4_14ComposedLayoutINS4_7SwizzleILi2ELi4ELi3EEENS4_18smem_ptr_flag_bitsILi8EEENSR_INS5_IJSC_SG_EEENS5_IJSG_SB_EEEEEEEvNS4_8identityENS4_13SM90_TMA_LOADES18_vS19_EENS_8epilogue10collective18CollectiveEpilogueINS1C_23Sm100TmaWarpSpecializedILi1ELi1ELi64ELb0ELb0EEEJSH_NS5_IJNSR_ISF_SB_EENSR_ISG_SB_EEEEEaSI_aSI_NS1C_6fusion15FusionCallbacksIS1G_NS1K_17LinearCombinationIaiaiLNS_15FloatRoundStyleE2EEESH_S1J_JEEENS4_5SM1004TMEM4LOAD26SM100_TMEM_LOAD_32dp32b64xES1A_S18_NS4_39AutoVectorizingCopyWithAssumedAlignmentILi128EEENS4_14SM90_TMA_STOREES18_S1V_S1V_EEEvvEEEEvNT_6ParamsE,"",@"SHT_CUDA_INFO"
	.sectionflags	@""
	.align	4


	//----- nvinfo : EIATTR_CUDA_API_VERSION
	.align		4
        /*0000*/ 	.byte	0x04, 0x37
        /*0002*/ 	.short	(.L_31 - .L_30)
.L_30:
        /*0004*/ 	.word	0x00000082


	//----- nvinfo : EIATTR_KPARAM_INFO
	.align		4
.L_31:
        /*0008*/ 	.byte	0x04, 0x17
        /*000a*/ 	.short	(.L_33 - .L_32)
.L_32:
        /*000c*/ 	.word	0x00000000
        /*0010*/ 	.short	0x0000
        /*0012*/ 	.short	0x0000
        /*0014*/ 	.byte	0x00, 0xf0, 0x01, 0x20


	//----- nvinfo : EIATTR_AT_ENTRY_FRAGMENTS
	.align		4
.L_33:
        /*0018*/ 	.byte	0x04, 0x4f
        /*001a*/ 	.short	(.L_35 - .L_34)


	//   ....[0]....
.L_34:
        /*001c*/ 	.word	0x00000006


	//----- nvinfo : EIATTR_RESERVED_SMEM_USED
	.align		4
.L_35:
        /*0020*/ 	.byte	0x01, 0x41
	.zero		2


	//----- nvinfo : EIATTR_SPARSE_MMA_MASK
	.align		4
        /*0024*/ 	.byte	0x03, 0x50
        /*0026*/ 	.short	0x0000


	//----- nvinfo : EIATTR_TCGEN05_1CTA_USED
	.align		4
        /*0028*/ 	.byte	0x01, 0x51
	.zero		2


	//----- nvinfo : EIATTR_MAXREG_COUNT
	.align		4
        /*002c*/ 	.byte	0x03, 0x1b
        /*002e*/ 	.short	0x00ff


	//----- nvinfo : EIATTR_NUM_BARRIERS
	.align		4
        /*0030*/ 	.byte	0x02, 0x4c
        /*0032*/ 	.byte	0x07
	.zero		1


	//----- nvinfo : EIATTR_EXTERNS
	.align		4
        /*0034*/ 	.byte	0x04, 0x0f
        /*0036*/ 	.short	(.L_37 - .L_36)


	//   ....[0]....
	.align		4
.L_36:
        /*0038*/ 	.word	index@(__assertfail)


	//----- nvinfo : EIATTR_MERCURY_ISA_VERSION
	.align		4
.L_37:
        /*003c*/ 	.byte	0x03, 0x5f
        /*003e*/ 	.short	0x0101


	//----- nvinfo : EIATTR_INT_WARP_WIDE_INSTR_OFFSETS
	.align		4
        /*0040*/ 	.byte	0x04, 0x31
        /*0042*/ 	.short	(.L_39 - .L_38)


	//   ....[0]....
.L_38:
        /*0044*/ 	.word	0x00004560


	//   ....[1]....
        /*0048*/ 	.word	0x00004590


	//   ....[2]....
        /*004c*/ 	.word	0x000045b0


	//   ....[3]....
        /*0050*/ 	.word	0x000050e0


	//   ....[4]....
        /*0054*/ 	.word	0x00005190


	//----- nvinfo : EIATTR_COOP_GROUP_MASK_REGIDS
	.align		4
.L_39:
        /*0058*/ 	.byte	0x04, 0x29
        /*005a*/ 	.short	(.L_41 - .L_40)


	//   ....[0]....
.L_40:
        /*005c*/ 	.word	0xffffffff


	//   ....[1]....
        /*0060*/ 	.word	0xffffffff


	//   ....[2]....
        /*0064*/ 	.word	0xffffffff


	//   ....[3]....
        /*0068*/ 	.word	0xffffffff


	//   ....[4]....
        /*006c*/ 	.word	0xffffffff


	//   ....[5]....
        /*0070*/ 	.word	0xffffffff


	//   ....[6]....
        /*0074*/ 	.word	0xffffffff


	//   ....[7]....
        /*0078*/ 	.word	0xffffffff


	//   ....[8]....
        /*007c*/ 	.word	0xffffffff


	//   ....[9]....
        /*0080*/ 	.word	0xffffffff


	//   ....[10]....
        /*0084*/ 	.word	0xffffffff


	//   ....[11]....
        /*0088*/ 	.word	0xffffffff


	//   ....[12]....
        /*008c*/ 	.word	0xffffffff


	//   ....[13]....
        /*0090*/ 	.word	0xffffffff


	//----- nvinfo : EIATTR_COOP_GROUP_INSTR_OFFSETS
	.align		4
.L_41:
        /*0094*/ 	.byte	0x04, 0x28
        /*0096*/ 	.short	(.L_43 - .L_42)


	//   ....[0]....
.L_42:
        /*0098*/ 	.word	0x00000080


	//   ....[1]....
        /*009c*/ 	.word	0x000004e0


	//   ....[2]....
        /*00a0*/ 	.word	0x00000860


	//   ....[3]....
        /*00a4*/ 	.word	0x000009a0


	//   ....[4]....
        /*00a8*/ 	.word	0x00000aa0


	//   ....[5]....
        /*00ac*/ 	.word	0x00000c10


	//   ....[6]....
        /*00b0*/ 	.word	0x00000db0


	//   ....[7]....
        /*00b4*/ 	.word	0x00000f60


	//   ....[8]....
        /*00b8*/ 	.word	0x000022a0


	//   ....[9]....
        /*00bc*/ 	.word	0x00003890


	//   ....[10]....
        /*00c0*/ 	.word	0x00003aa0


	//   ....[11]....
        /*00c4*/ 	.word	0x00003ad0


	//   ....[12]....
        /*00c8*/ 	.word	0x00004440


	//   ....[13]....
        /*00cc*/ 	.word	0x00004670


	//----- nvinfo : EIATTR_VRC_CTA_INIT_COUNT
	.align		4
.L_43:
        /*00d0*/ 	.byte	0x02, 0x4a
        /*00d2*/ 	.byte	0x80
	.zero		1


	//----- nvinfo : EIATTR_SYSCALL_OFFSETS
	.align		4
        /*00d4*/ 	.byte	0x04, 0x46
        /*00d6*/ 	.short	(.L_45 - .L_44)


	//   ....[0]....
.L_44:
        /*00d8*/ 	.word	0x00005d10


	//   ....[1]....
        /*00dc*/ 	.word	0x00005e50


	//   ....[2]....
        /*00e0*/ 	.word	0x00006610


	//----- nvinfo : EIATTR_MBARRIER_INSTR_OFFSETS
	.align		4
.L_45:
        /*00e4*/ 	.byte	0x04, 0x39
        /*00e6*/ 	.short	(.L_47 - .L_46)


	//   ....[0]....
.L_46:
        /*00e8*/ 	.word	0x00000620
        /*00ec*/ 	.word	0x000000ff
        /*00f0*/ 	.word	0x00000000
        /*00f4*/ 	.short	0x0100
        /*00f6*/ 	.byte	0x04
	.zero		1


	//   ....[1]....
        /*00f8*/ 	.word	0x00000630
        /*00fc*/ 	.word	0x000000ff
        /*0100*/ 	.word	0x00000088
        /*0104*/ 	.short	0x0100
        /*0106*/ 	.byte	0x04
	.zero		1


	//   ....[2]....
        /*0108*/ 	.word	0x00000640
        /*010c*/ 	.word	0x000000ff
        /*0110*/ 	.word	0x00000008
        /*0114*/ 	.short	0x0100
        /*0116*/ 	.byte	0x04
	.zero		1


	//   ....[3]....
        /*0118*/ 	.word	0x00000650
        /*011c*/ 	.word	0x000000ff
        /*0120*/ 	.word	0x00000090
        /*0124*/ 	.short	0x0100
        /*0126*/ 	.byte	0x04
	.zero		1


	//   ....[4]....
        /*0128*/ 	.word	0x00000660
        /*012c*/ 	.word	0x000000ff
        /*0130*/ 	.word	0x00000010
        /*0134*/ 	.short	0x0100
        /*0136*/ 	.byte	0x04
	.zero		1


	//   ....[5]....
        /*0138*/ 	.word	0x00000670
        /*013c*/ 	.word	0x000000ff
        /*0140*/ 	.word	0x00000098
        /*0144*/ 	.short	0x0100
        /*0146*/ 	.byte	0x04
	.zero		1


	//   ....[6]....
        /*0148*/ 	.word	0x00000680
        /*014c*/ 	.word	0x000000ff
        /*0150*/ 	.word	0x00000018
        /*0154*/ 	.short	0x0100
        /*0156*/ 	.byte	0x04
	.zero		1


	//   ....[7]....
        /*0158*/ 	.word	0x00000690
        /*015c*/ 	.word	0x000000ff
        /*0160*/ 	.word	0x000000a0
        /*0164*/ 	.short	0x0100
        /*0166*/ 	.byte	0x04
	.zero		1


	//   ....[8]....
        /*0168*/ 	.word	0x000006a0
        /*016c*/ 	.word	0x000000ff
        /*0170*/ 	.word	0x00000020
        /*0174*/ 	.short	0x0100
        /*0176*/ 	.byte	0x04
	.zero		1


	//   ....[9]....
        /*0178*/ 	.word	0x000006b0
        /*017c*/ 	.word	0x000000ff
        /*0180*/ 	.word	0x000000a8
        /*0184*/ 	.short	0x0100
        /*0186*/ 	.byte	0x04
	.zero		1


	//   ....[10]....
        /*0188*/ 	.word	0x000006c0
        /*018c*/ 	.word	0x000000ff
        /*0190*/ 	.word	0x00000028
        /*0194*/ 	.short	0x0100
        /*0196*/ 	.byte	0x04
	.zero		1


	//   ....[11]....
        /*0198*/ 	.word	0x000006d0
        /*019c*/ 	.word	0x000000ff
        /*01a0*/ 	.word	0x000000b0
        /*01a4*/ 	.short	0x0100
        /*01a6*/ 	.byte	0x04
	.zero		1


	//   ....[12]....
        /*01a8*/ 	.word	0x000006e0
        /*01ac*/ 	.word	0x000000ff
        /*01b0*/ 	.word	0x00000030
        /*01b4*/ 	.short	0x0100
        /*01b6*/ 	.byte	0x04
	.zero		1


	//   ....[13]....
        /*01b8*/ 	.word	0x000006f0
        /*01bc*/ 	.word	0x000000ff
        /*01c0*/ 	.word	0x000000b8
        /*01c4*/ 	.short	0x0100
        /*01c6*/ 	.byte	0x04
	.zero		1


	//   ....[14]....
        /*01c8*/ 	.word	0x00000700
        /*01cc*/ 	.word	0x000000ff
        /*01d0*/ 	.word	0x00000038
        /*01d4*/ 	.short	0x0100
        /*01d6*/ 	.byte	0x04
	.zero		1


	//   ....[15]....
        /*01d8*/ 	.word	0x00000710
        /*01dc*/ 	.word	0x000000ff
        /*01e0*/ 	.word	0x000000c0
        /*01e4*/ 	.short	0x0100
        /*01e6*/ 	.byte	0x04
	.zero		1


	//   ....[16]....
        /*01e8*/ 	.word	0x00000720
        /*01ec*/ 	.word	0x000000ff
        /*01f0*/ 	.word	0x00000040
        /*01f4*/ 	.short	0x0100
        /*01f6*/ 	.byte	0x04
	.zero		1


	//   ....[17]....
        /*01f8*/ 	.word	0x00000730
        /*01fc*/ 	.word	0x000000ff
        /*0200*/ 	.word	0x000000c8
        /*0204*/ 	.short	0x0100
        /*0206*/ 	.byte	0x04
	.zero		1


	//   ....[18]....
        /*0208*/ 	.word	0x00000740
        /*020c*/ 	.word	0x000000ff
        /*0210*/ 	.word	0x00000048
        /*0214*/ 	.short	0x0100
        /*0216*/ 	.byte	0x04
	.zero		1


	//   ....[19]....
        /*0218*/ 	.word	0x00000750
        /*021c*/ 	.word	0x000000ff
        /*0220*/ 	.word	0x000000d0
        /*0224*/ 	.short	0x0100
        /*0226*/ 	.byte	0x04
	.zero		1


	//   ....[20]....
        /*0228*/ 	.word	0x00000760
        /*022c*/ 	.word	0x000000ff
        /*0230*/ 	.word	0x00000050
        /*0234*/ 	.short	0x0100
        /*0236*/ 	.byte	0x04
	.zero		1


	//   ....[21]....
        /*0238*/ 	.word	0x00000770
        /*023c*/ 	.word	0x000000ff
        /*0240*/ 	.word	0x000000d8
        /*0244*/ 	.short	0x0100
        /*0246*/ 	.byte	0x04
	.zero		1


	//   ....[22]....
        /*0248*/ 	.word	0x00000780
        /*024c*/ 	.word	0x000000ff
        /*0250*/ 	.word	0x00000058
        /*0254*/ 	.short	0x0100
        /*0256*/ 	.byte	0x04
	.zero		1


	//   ....[23]....
        /*0258*/ 	.word	0x00000790
        /*025c*/ 	.word	0x000000ff
        /*0260*/ 	.word	0x000000e0
        /*0264*/ 	.short	0x0100
        /*0266*/ 	.byte	0x04
	.zero		1


	//   ....[24]....
        /*0268*/ 	.word	0x000007a0
        /*026c*/ 	.word	0x000000ff
        /*0270*/ 	.word	0x00000060
        /*0274*/ 	.short	0x0100
        /*0276*/ 	.byte	0x04
	.zero		1


	//   ....[25]....
        /*0278*/ 	.word	0x000007b0
        /*027c*/ 	.word	0x000000ff
        /*0280*/ 	.word	0x000000e8
        /*0284*/ 	.short	0x0100
        /*0286*/ 	.byte	0x04
	.zero		1


	//   ....[26]....
        /*0288*/ 	.word	0x000007c0
        /*028c*/ 	.word	0x000000ff
        /*0290*/ 	.word	0x00000068
        /*0294*/ 	.short	0x0100
        /*0296*/ 	.byte	0x04
	.zero		1


	//   ....[27]....
        /*0298*/ 	.word	0x000007d0
        /*029c*/ 	.word	0x000000ff
        /*02a0*/ 	.word	0x000000f0
        /*02a4*/ 	.short	0x0100
        /*02a6*/ 	.byte	0x04
	.zero		1


	//   ....[28]....
        /*02a8*/ 	.word	0x000007e0
        /*02ac*/ 	.word	0x000000ff
        /*02b0*/ 	.word	0x00000070
        /*02b4*/ 	.short	0x0100
        /*02b6*/ 	.byte	0x04
	.zero		1


	//   ....[29]....
        /*02b8*/ 	.word	0x000007f0
        /*02bc*/ 	.word	0x000000ff
        /*02c0*/ 	.word	0x000000f8
        /*02c4*/ 	.short	0x0100
        /*02c6*/ 	.byte	0x04
	.zero		1


	//   ....[30]....
        /*02c8*/ 	.word	0x00000800
        /*02cc*/ 	.word	0x000000ff
        /*02d0*/ 	.word	0x00000078
        /*02d4*/ 	.short	0x0100
        /*02d6*/ 	.byte	0x04
	.zero		1


	//   ....[31]....
        /*02d8*/ 	.word	0x00000810
        /*02dc*/ 	.word	0x000000ff
        /*02e0*/ 	.word	0x00000100
        /*02e4*/ 	.short	0x0100
        /*02e6*/ 	.byte	0x04
	.zero		1


	//   ....[32]....
        /*02e8*/ 	.word	0x00000820
        /*02ec*/ 	.word	0x000000ff
        /*02f0*/ 	.word	0x00000080
        /*02f4*/ 	.short	0x0100
        /*02f6*/ 	.byte	0x04
	.zero		1


	//   ....[33]....
        /*02f8*/ 	.word	0x00000830
        /*02fc*/ 	.word	0x000000ff
        /*0300*/ 	.word	0x00000108
        /*0304*/ 	.short	0x0100
        /*0306*/ 	.byte	0x04
	.zero		1


	//   ....[34]....
        /*0308*/ 	.word	0x00000970
        /*030c*/ 	.word	0x000000ff
        /*0310*/ 	.word	0x00000110
        /*0314*/ 	.short	0x0100
        /*0316*/ 	.byte	0x04
	.zero		1


	//   ....[35]....
        /*0318*/ 	.word	0x00000980
        /*031c*/ 	.word	0x000000ff
        /*0320*/ 	.word	0x00000118
        /*0324*/ 	.short	0x0100
        /*0326*/ 	.byte	0x04
	.zero		1


	//   ....[36]....
        /*0328*/ 	.word	0x00000a70
        /*032c*/ 	.word	0x000000ff
        /*0330*/ 	.word	0x00000120
        /*0334*/ 	.short	0x0100
        /*0336*/ 	.byte	0x06
	.zero		1


	//   ....[37]....
        /*0338*/ 	.word	0x00000a80
        /*033c*/ 	.word	0x000000ff
        /*0340*/ 	.word	0x00000128
        /*0344*/ 	.short	0x0100
        /*0346*/ 	.byte	0x06
	.zero		1


	//   ....[38]....
        /*0348*/ 	.word	0x00000bc0
        /*034c*/ 	.word	0x000000ff
        /*0350*/ 	.word	0x00000130
        /*0354*/ 	.short	0x0100
        /*0356*/ 	.byte	0x06
	.zero		1


	//   ....[39]....
        /*0358*/ 	.word	0x00000bd0
        /*035c*/ 	.word	0x000000ff
        /*0360*/ 	.word	0x00000140
        /*0364*/ 	.short	0x0100
        /*0366*/ 	.byte	0x06
	.zero		1


	//   ....[40]....
        /*0368*/ 	.word	0x00000be0
        /*036c*/ 	.word	0x000000ff
        /*0370*/ 	.word	0x00000138
        /*0374*/ 	.short	0x0100
        /*0376*/ 	.byte	0x06
	.zero		1


	//   ....[41]....
        /*0378*/ 	.word	0x00000bf0
        /*037c*/ 	.word	0x000000ff
        /*0380*/ 	.word	0x00000148
        /*0384*/ 	.short	0x0100
        /*0386*/ 	.byte	0x06
	.zero		1


	//   ....[42]....
        /*0388*/ 	.word	0x00000d20
        /*038c*/ 	.word	0x000000ff
        /*0390*/ 	.word	0x00000150
        /*0394*/ 	.short	0x0100
        /*0396*/ 	.byte	0x04
	.zero		1


	//   ....[43]....
        /*0398*/ 	.word	0x00000d30
        /*039c*/ 	.word	0x000000ff
        /*03a0*/ 	.word	0x00000170
        /*03a4*/ 	.short	0x0100
        /*03a6*/ 	.byte	0x04
	.zero		1


	//   ....[44]....
        /*03a8*/ 	.word	0x00000d40
        /*03ac*/ 	.word	0x000000ff
        /*03b0*/ 	.word	0x00000158
        /*03b4*/ 	.short	0x0100
        /*03b6*/ 	.byte	0x04
	.zero		1


	//   ....[45]....
        /*03b8*/ 	.word	0x00000d50
        /*03bc*/ 	.word	0x000000ff
        /*03c0*/ 	.word	0x00000178
        /*03c4*/ 	.short	0x0100
        /*03c6*/ 	.byte	0x04
	.zero		1


	//   ....[46]....
        /*03c8*/ 	.word	0x00000d60
        /*03cc*/ 	.word	0x000000ff
        /*03d0*/ 	.word	0x00000160
        /*03d4*/ 	.short	0x0100
        /*03d6*/ 	.byte	0x04
	.zero		1


	//   ....[47]....
        /*03d8*/ 	.word	0x00000d70
        /*03dc*/ 	.word	0x000000ff
        /*03e0*/ 	.word	0x00000180
        /*03e4*/ 	.short	0x0100
        /*03e6*/ 	.byte	0x04
	.zero		1


	//   ....[48]....
        /*03e8*/ 	.word	0x00000d80
        /*03ec*/ 	.word	0x000000ff
        /*03f0*/ 	.word	0x00000168
        /*03f4*/ 	.short	0x0100
        /*03f6*/ 	.byte	0x04
	.zero		1


	//   ....[49]....
        /*03f8*/ 	.word	0x00000d90
        /*03fc*/ 	.word	0x000000ff
        /*0400*/ 	.word	0x00000188
        /*0404*/ 	.short	0x0100
        /*0406*/ 	.byte	0x04
	.zero		1


	//   ....[50]....
        /*0408*/ 	.word	0x00000e80
        /*040c*/ 	.word	0x000000ff
        /*0410*/ 	.word	0x00000190
        /*0414*/ 	.short	0x0100
        /*0416*/ 	.byte	0x04
	.zero		1


	//   ....[51]....
        /*0418*/ 	.word	0x00000e90
        /*041c*/ 	.word	0x000000ff
        /*0420*/ 	.word	0x000001a0
        /*0424*/ 	.short	0x0100
        /*0426*/ 	.byte	0x04
	.zero		1


	//   ....[52]....
        /*0428*/ 	.word	0x00000ea0
        /*042c*/ 	.word	0x000000ff
        /*0430*/ 	.word	0x00000198
        /*0434*/ 	.short	0x0100
        /*0436*/ 	.byte	0x04
	.zero		1


	//   ....[53]....
        /*0438*/ 	.word	0x00000eb0
        /*043c*/ 	.word	0x000000ff
        /*0440*/ 	.word	0x000001a8
        /*0444*/ 	.short	0x0100
        /*0446*/ 	.byte	0x04
	.zero		1


	//   ....[54]....
        /*0448*/ 	.word	0x00001b20
        /*044c*/ 	.word	0x00000000
        /*0450*/ 	.word	0x000001a0
        /*0454*/ 	.short	0x010a
        /*0456*/ 	.byte	0xff
	.zero		1


	//   ....[55]....
        /*0458*/ 	.word	0x00001b50
        /*045c*/ 	.word	0x00000000
        /*0460*/ 	.word	0x00000190
        /*0464*/ 	.short	0x0101
        /*0466*/ 	.byte	0xff
	.zero		1


	//   ....[56]....
        /*0468*/ 	.word	0x00001c20
        /*046c*/ 	.word	0x000000ff
        /*0470*/ 	.word	0x00000088
        /*0474*/ 	.short	0x010a
        /*0476*/ 	.byte	0x04
	.zero		1


	//   ....[57]....
        /*0478*/ 	.word	0x00001ca0
        /*047c*/ 	.word	0x000000ff
        /*0480*/ 	.word	0x00000088
        /*0484*/ 	.short	0x010a
        /*0486*/ 	.byte	0x21
	.zero		1


	//   ....[58]....
        /*0488*/ 	.word	0x00001e30
        /*048c*/ 	.word	0x000000ff
        /*0490*/ 	.word	0x00000088
        /*0494*/ 	.short	0x010a
        /*0496*/ 	.byte	0x08
	.zero		1


	//   ....[59]....
        /*0498*/ 	.word	0x00001f50
        /*049c*/ 	.word	0x000000ff
        /*04a0*/ 	.word	0x00000128
        /*04a4*/ 	.short	0x0101
        /*04a6*/ 	.byte	0x06
	.zero		1


	//   ....[60]....
        /*04a8*/ 	.word	0x00001f70
        /*04ac*/ 	.word	0x000000ff
        /*04b0*/ 	.word	0x00000088
        /*04b4*/ 	.short	0x010a
        /*04b6*/ 	.byte	0x04
	.zero		1


	//   ....[61]....
        /*04b8*/ 	.word	0x00001ff0
        /*04bc*/ 	.word	0x000000ff
        /*04c0*/ 	.word	0x00000088
        /*04c4*/ 	.short	0x010a
        /*04c6*/ 	.byte	0x11
	.zero		1


	//   ....[62]....
        /*04c8*/ 	.word	0x00002180
        /*04cc*/ 	.word	0x000000ff
        /*04d0*/ 	.word	0x00000088
        /*04d4*/ 	.short	0x010a
        /*04d6*/ 	.byte	0x07
	.zero		1


	//   ....[63]....
        /*04d8*/ 	.word	0x000022d0
        /*04dc*/ 	.word	0x00000003
        /*04e0*/ 	.word	0x00000130
        /*04e4*/ 	.short	0x010a
        /*04e6*/ 	.byte	0xff
	.zero		1


	//   ....[64]....
        /*04e8*/ 	.word	0x00002420
        /*04ec*/ 	.word	0x00000000
        /*04f0*/ 	.word	0x00000000
        /*04f4*/ 	.short	0x0101
        /*04f6*/ 	.byte	0xff
	.zero		1


	//   ....[65]....
        /*04f8*/ 	.word	0x000029c0
        /*04fc*/ 	.word	0x000000ff
        /*0500*/ 	.word	0x00000000
        /*0504*/ 	.short	0x010a
        /*0506*/ 	.byte	0x04
	.zero		1


	//   ....[66]....
        /*0508*/ 	.word	0x00002a50
        /*050c*/ 	.word	0x000000ff
        /*0510*/ 	.word	0x00000000
        /*0514*/ 	.short	0x010a
        /*0516*/ 	.byte	0x05
	.zero		1


	//   ....[67]....
        /*0518*/ 	.word	0x00002ae0
        /*051c*/ 	.word	0x000000ff
        /*0520*/ 	.word	0x00000000
        /*0524*/ 	.short	0x010a
        /*0526*/ 	.byte	0x05
	.zero		1


	//   ....[68]....
        /*0528*/ 	.word	0x00002b70
        /*052c*/ 	.word	0x000000ff
        /*0530*/ 	.word	0x00000000
        /*0534*/ 	.short	0x010a
        /*0536*/ 	.byte	0x05
	.zero		1


	//   ....[69]....
        /*0538*/ 	.word	0x00002c00
        /*053c*/ 	.word	0x000000ff
        /*0540*/ 	.word	0x00000000
        /*0544*/ 	.short	0x010a
        /*0546*/ 	.byte	0x05
	.zero		1


	//   ....[70]....
        /*0548*/ 	.word	0x00002c90
        /*054c*/ 	.word	0x000000ff
        /*0550*/ 	.word	0x00000000
        /*0554*/ 	.short	0x010a
        /*0556*/ 	.byte	0x05
	.zero		1


	//   ....[71]....
        /*0558*/ 	.word	0x00002d20
        /*055c*/ 	.word	0x000000ff
        /*0560*/ 	.word	0x00000000
        /*0564*/ 	.short	0x010a
        /*0566*/ 	.byte	0x05
	.zero		1


	//   ....[72]....
        /*0568*/ 	.word	0x00002db0
        /*056c*/ 	.word	0x000000ff
        /*0570*/ 	.word	0x00000000
        /*0574*/ 	.short	0x010a
        /*0576*/ 	.byte	0x05
	.zero		1


	//   ....[73]....
        /*0578*/ 	.word	0x00002e40
        /*057c*/ 	.word	0x000000ff
        /*0580*/ 	.word	0x00000000
        /*0584*/ 	.short	0x010a
        /*0586*/ 	.byte	0x05
	.zero		1


	//   ....[74]....
        /*0588*/ 	.word	0x00002ed0
        /*058c*/ 	.word	0x000000ff
        /*0590*/ 	.word	0x00000000
        /*0594*/ 	.short	0x010a
        /*0596*/ 	.byte	0x05
	.zero		1


	//   ....[75]....
        /*0598*/ 	.word	0x00002f60
        /*059c*/ 	.word	0x000000ff
        /*05a0*/ 	.word	0x00000000
        /*05a4*/ 	.short	0x010a
        /*05a6*/ 	.byte	0x05
	.zero		1


	//   ....[76]....
        /*05a8*/ 	.word	0x00002ff0
        /*05ac*/ 	.word	0x000000ff
        /*05b0*/ 	.word	0x00000000
        /*05b4*/ 	.short	0x010a
        /*05b6*/ 	.byte	0x05
	.zero		1


	//   ....[77]....
        /*05b8*/ 	.word	0x00003080
        /*05bc*/ 	.word	0x000000ff
        /*05c0*/ 	.word	0x00000000
        /*05c4*/ 	.short	0x010a
        /*05c6*/ 	.byte	0x05
	.zero		1


	//   ....[78]....
        /*05c8*/ 	.word	0x00003110
        /*05cc*/ 	.word	0x000000ff
        /*05d0*/ 	.word	0x00000000
        /*05d4*/ 	.short	0x010a
        /*05d6*/ 	.byte	0x05
	.zero		1


	//   ....[79]....
        /*05d8*/ 	.word	0x000031a0
        /*05dc*/ 	.word	0x000000ff
        /*05e0*/ 	.word	0x00000000
        /*05e4*/ 	.short	0x010a
        /*05e6*/ 	.byte	0x05
	.zero		1


	//   ....[80]....
        /*05e8*/ 	.word	0x00003230
        /*05ec*/ 	.word	0x000000ff
        /*05f0*/ 	.word	0x00000000
        /*05f4*/ 	.short	0x010a
        /*05f6*/ 	.byte	0x05
	.zero		1


	//   ....[81]....
        /*05f8*/ 	.word	0x000032d0
        /*05fc*/ 	.word	0x00000000
        /*0600*/ 	.word	0x00000000
        /*0604*/ 	.short	0x010a
        /*0606*/ 	.byte	0xff
	.zero		1


	//   ....[82]....
        /*0608*/ 	.word	0x000033f0
        /*060c*/ 	.word	0x00000002
        /*0610*/ 	.word	0x00000190
        /*0614*/ 	.short	0x010a
        /*0616*/ 	.byte	0xff
	.zero		1


	//   ....[83]....
        /*0618*/ 	.word	0x00003460
        /*061c*/ 	.word	0x00000002
        /*0620*/ 	.word	0x00000000
        /*0624*/ 	.short	0x0101
        /*0626*/ 	.byte	0xff
	.zero		1


	//   ....[84]....
        /*0628*/ 	.word	0x00003480
        /*062c*/ 	.word	0x000000ff
        /*0630*/ 	.word	0x00000140
        /*0634*/ 	.short	0x010a
        /*0636*/ 	.byte	0x04
	.zero		1


	//   ....[85]....
        /*0638*/ 	.word	0x000035a0
        /*063c*/ 	.word	0x00000002
        /*0640*/ 	.word	0x00000130
        /*0644*/ 	.short	0x010a
        /*0646*/ 	.byte	0xff
	.zero		1


	//   ....[86]....
        /*0648*/ 	.word	0x000036a0
        /*064c*/ 	.word	0x00000002
        /*0650*/ 	.word	0x00000000
        /*0654*/ 	.short	0x0101
        /*0656*/ 	.byte	0xff
	.zero		1


	//   ....[87]....
        /*0658*/ 	.word	0x00003730
        /*065c*/ 	.word	0x000000ff
        /*0660*/ 	.word	0x00000140
        /*0664*/ 	.short	0x0106
        /*0666*/ 	.byte	0x04
	.zero		1


	//   ....[88]....
        /*0668*/ 	.word	0x00003750
        /*066c*/ 	.word	0x000000ff
        /*0670*/ 	.word	0x00000140
        /*0674*/ 	.short	0x010a
        /*0676*/ 	.byte	0x04
	.zero		1


	//   ....[89]....
        /*0678*/ 	.word	0x000037e0
        /*067c*/ 	.word	0x000000ff
        /*0680*/ 	.word	0x00000140
        /*0684*/ 	.short	0x0106
        /*0686*/ 	.byte	0x07
	.zero		1


	//   ....[90]....
        /*0688*/ 	.word	0x00003820
        /*068c*/ 	.word	0x00000000
        /*0690*/ 	.word	0x00000140
        /*0694*/ 	.short	0x010a
        /*0696*/ 	.byte	0xff
	.zero		1


	//   ....[91]....
        /*0698*/ 	.word	0x00003d30
        /*069c*/ 	.word	0x00000000
        /*06a0*/ 	.word	0x00000130
        /*06a4*/ 	.short	0x010a
        /*06a6*/ 	.byte	0xff
	.zero		1


	//   ....[92]....
        /*06a8*/ 	.word	0x00003e40
        /*06ac*/ 	.word	0x00000003
        /*06b0*/ 	.word	0x00000000
        /*06b4*/ 	.short	0x0101
        /*06b6*/ 	.byte	0xff
	.zero		1


	//   ....[93]....
        /*06b8*/ 	.word	0x00003e50
        /*06bc*/ 	.word	0x000000ff
        /*06c0*/ 	.word	0x00000000
        /*06c4*/ 	.short	0x010a
        /*06c6*/ 	.byte	0x04
	.zero		1


	//   ....[94]....
        /*06c8*/ 	.word	0x00003e70
        /*06cc*/ 	.word	0x000000ff
        /*06d0*/ 	.word	0x00000170
        /*06d4*/ 	.short	0x010a
        /*06d6*/ 	.byte	0x16
	.zero		1


	//   ....[95]....
        /*06d8*/ 	.word	0x00003f40
        /*06dc*/ 	.word	0x000000ff
        /*06e0*/ 	.word	0x00000000
        /*06e4*/ 	.short	0x010a
        /*06e6*/ 	.byte	0x05
	.zero		1


	//   ....[96]....
        /*06e8*/ 	.word	0x00004080
        /*06ec*/ 	.word	0x000000ff
        /*06f0*/ 	.word	0x00000000
        /*06f4*/ 	.short	0x010a
        /*06f6*/ 	.byte	0x04
	.zero		1


	//   ....[97]....
        /*06f8*/ 	.word	0x00004270
        /*06fc*/ 	.word	0x000000ff
        /*0700*/ 	.word	0x00000000
        /*0704*/ 	.short	0x010a
        /*0706*/ 	.byte	0x04
	.zero		1


	//   ....[98]....
        /*0708*/ 	.word	0x00004300
        /*070c*/ 	.word	0x000000ff
        /*0710*/ 	.word	0x00000000
        /*0714*/ 	.short	0x010a
        /*0716*/ 	.byte	0x05
	.zero		1


	//   ....[99]....
        /*0718*/ 	.word	0x00004390
        /*071c*/ 	.word	0x000000ff
        /*0720*/ 	.word	0x00000000
        /*0724*/ 	.short	0x010a
        /*0726*/ 	.byte	0x05
	.zero		1


	//   ....[100]....
        /*0728*/ 	.word	0x00004420
        /*072c*/ 	.word	0x000000ff
        /*0730*/ 	.word	0x00000000
        /*0734*/ 	.short	0x010a
        /*0736*/ 	.byte	0x04
	.zero		1


	//   ....[101]....
        /*0738*/ 	.word	0x000048c0
        /*073c*/ 	.word	0x00000007
        /*0740*/ 	.word	0x00000130
        /*0744*/ 	.short	0x010a
        /*0746*/ 	.byte	0xff
	.zero		1


	//   ....[102]....
        /*0748*/ 	.word	0x00004a30
        /*074c*/ 	.word	0x00000000
        /*0750*/ 	.word	0x00000000
        /*0754*/ 	.short	0x0101
        /*0756*/ 	.byte	0xff
	.zero		1


	//   ....[103]....
        /*0758*/ 	.word	0x00004ea0
        /*075c*/ 	.word	0x000000ff
        /*0760*/ 	.word	0x00000128
        /*0764*/ 	.short	0x010a
        /*0766*/ 	.byte	0x11
	.zero		1


	//   ....[104]....
        /*0768*/ 	.word	0x00005020
        /*076c*/ 	.word	0x000000ff
        /*0770*/ 	.word	0x00000118
        /*0774*/ 	.short	0x010a
        /*0776*/ 	.byte	0x11
	.zero		1


	//   ....[105]....
        /*0778*/ 	.word	0x00005230
        /*077c*/ 	.word	0x000000ff
        /*0780*/ 	.word	0x00000110
        /*0784*/ 	.short	0x010b
        /*0786*/ 	.byte	0x11
	.zero		1


	//   ....[106]....
        /*0788*/ 	.word	0x00005240
        /*078c*/ 	.word	0x000000ff
        /*0790*/ 	.word	0x00000000
        /*0794*/ 	.short	0x0101
        /*0796*/ 	.byte	0x30
	.zero		1


	//   ....[107]....
        /*0798*/ 	.word	0x00005280
        /*079c*/ 	.word	0x00000000
        /*07a0*/ 	.word	0x00000118
        /*07a4*/ 	.short	0x010a
        /*07a6*/ 	.byte	0xff
	.zero		1


	//   ....[108]....
        /*07a8*/ 	.word	0x000055d0
        /*07ac*/ 	.word	0x00000003
        /*07b0*/ 	.word	0x00000130
        /*07b4*/ 	.short	0x010a
        /*07b6*/ 	.byte	0xff
	.zero		1


	//   ....[109]....
        /*07b8*/ 	.word	0x00005750
        /*07bc*/ 	.word	0x00000000
        /*07c0*/ 	.word	0x00000000
        /*07c4*/ 	.short	0x0101
        /*07c6*/ 	.byte	0xff
	.zero		1


	//   ....[110]....
        /*07c8*/ 	.word	0x000061f0
        /*07cc*/ 	.word	0x000000ff
        /*07d0*/ 	.word	0x00000110
        /*07d4*/ 	.short	0x010a
        /*07d6*/ 	.byte	0x2c
	.zero		1


	//   ....[111]....
        /*07d8*/ 	.word	0x00006200
        /*07dc*/ 	.word	0x00000016
        /*07e0*/ 	.word	0x00000150
        /*07e4*/ 	.short	0x010a
        /*07e6*/ 	.byte	0xff
	.zero		1


	//   ....[112]....
        /*07e8*/ 	.word	0x00006390
        /*07ec*/ 	.word	0x000000ff
        /*07f0*/ 	.word	0x00000110
        /*07f4*/ 	.short	0x010a
        /*07f6*/ 	.byte	0x2c
	.zero		1


	//   ....[113]....
        /*07f8*/ 	.word	0x00006490
        /*07fc*/ 	.word	0x000000ff
        /*0800*/ 	.word	0x00000000
        /*0804*/ 	.short	0x0101
        /*0806*/ 	.byte	0x04
	.zero		1


	//   ....[114]....
        /*0808*/ 	.word	0x000064f0
        /*080c*/ 	.word	0x00000016
        /*0810*/ 	.word	0x00000150
        /*0814*/ 	.short	0x010a
        /*0816*/ 	.byte	0xff
	.zero		1


	//   ....[115]....
        /*0818*/ 	.word	0x00006950
        /*081c*/ 	.word	0x000000ff
        /*0820*/ 	.word	0x00000000
        /*0824*/ 	.short	0x0101
        /*0826*/ 	.byte	0x04
	.zero		1


	//   ....[116]....
        /*0828*/ 	.word	0x00007a40
        /*082c*/ 	.word	0x00000000
        /*0830*/ 	.word	0x000001a0
        /*0834*/ 	.short	0x010a
        /*0836*/ 	.byte	0xff
	.zero		1


	//   ....[117]....
        /*0838*/ 	.word	0x00007aa0
        /*083c*/ 	.word	0x00000000
        /*0840*/ 	.word	0x00000088
        /*0844*/ 	.short	0x010a
        /*0846*/ 	.byte	0xff
	.zero		1


	//   ....[118]....
        /*0848*/ 	.word	0x00007b00
        /*084c*/ 	.word	0x00000000
        /*0850*/ 	.word	0x00000088
        /*0854*/ 	.short	0x010a
        /*0856*/ 	.byte	0xff
	.zero		1


	//   ....[119]....
        /*0858*/ 	.word	0x00007b50
        /*085c*/ 	.word	0x00000003
        /*0860*/ 	.word	0x00000130
        /*0864*/ 	.short	0x010a
        /*0866*/ 	.byte	0xff
	.zero		1


	//   ....[120]....
        /*0868*/ 	.word	0x00007bb0
        /*086c*/ 	.word	0x00000000
        /*0870*/ 	.word	0x00000000
        /*0874*/ 	.short	0x010a
        /*0876*/ 	.byte	0xff
	.zero		1


	//   ....[121]....
        /*0878*/ 	.word	0x00007c10
        /*087c*/ 	.word	0x00000000
        /*0880*/ 	.word	0x00000000
        /*0884*/ 	.short	0x010a
        /*0886*/ 	.byte	0xff
	.zero		1


	//   ....[122]....
        /*0888*/ 	.word	0x00007c70
        /*088c*/ 	.word	0x00000000
        /*0890*/ 	.word	0x00000000
        /*0894*/ 	.short	0x010a
        /*0896*/ 	.byte	0xff
	.zero		1


	//   ....[123]....
        /*0898*/ 	.word	0x00007cd0
        /*089c*/ 	.word	0x00000000
        /*08a0*/ 	.word	0x00000000
        /*08a4*/ 	.short	0x010a
        /*08a6*/ 	.byte	0xff
	.zero		1


	//   ....[124]....
        /*08a8*/ 	.word	0x00007d30
        /*08ac*/ 	.word	0x00000000
        /*08b0*/ 	.word	0x00000000
        /*08b4*/ 	.short	0x010a
        /*08b6*/ 	.byte	0xff
	.zero		1


	//   ....[125]....
        /*08b8*/ 	.word	0x00007d90
        /*08bc*/ 	.word	0x00000000
        /*08c0*/ 	.word	0x00000000
        /*08c4*/ 	.short	0x010a
        /*08c6*/ 	.byte	0xff
	.zero		1


	//   ....[126]....
        /*08c8*/ 	.word	0x00007df0
        /*08cc*/ 	.word	0x00000000
        /*08d0*/ 	.word	0x00000000
        /*08d4*/ 	.short	0x010a
        /*08d6*/ 	.byte	0xff
	.zero		1


	//   ....[127]....
        /*08d8*/ 	.word	0x00007e50
        /*08dc*/ 	.word	0x00000000
        /*08e0*/ 	.word	0x00000000
        /*08e4*/ 	.short	0x010a
        /*08e6*/ 	.byte	0xff
	.zero		1


	//   ....[128]....
        /*08e8*/ 	.word	0x00007eb0
        /*08ec*/ 	.word	0x00000000
        /*08f0*/ 	.word	0x00000000
        /*08f4*/ 	.short	0x010a
        /*08f6*/ 	.byte	0xff
	.zero		1


	//   ....[129]....
        /*08f8*/ 	.word	0x00007f10
        /*08fc*/ 	.word	0x00000000
        /*0900*/ 	.word	0x00000000
        /*0904*/ 	.short	0x010a
        /*0906*/ 	.byte	0xff
	.zero		1


	//   ....[130]....
        /*0908*/ 	.word	0x00007f70
        /*090c*/ 	.word	0x00000000
        /*0910*/ 	.word	0x00000000
        /*0914*/ 	.short	0x010a
        /*0916*/ 	.byte	0xff
	.zero		1


	//   ....[131]....
        /*0918*/ 	.word	0x00007fd0
        /*091c*/ 	.word	0x00000000
        /*0920*/ 	.word	0x00000000
        /*0924*/ 	.short	0x010a
        /*0926*/ 	.byte	0xff
	.zero		1


	//   ....[132]....
        /*0928*/ 	.word	0x00008030
        /*092c*/ 	.word	0x00000000
        /*0930*/ 	.word	0x00000000
        /*0934*/ 	.short	0x010a
        /*0936*/ 	.byte	0xff
	.zero		1


	//   ....[133]....
        /*0938*/ 	.word	0x00008090
        /*093c*/ 	.word	0x00000000
        /*0940*/ 	.word	0x00000000
        /*0944*/ 	.short	0x010a
        /*0946*/ 	.byte	0xff
	.zero		1


	//   ....[134]....
        /*0948*/ 	.word	0x000080f0
        /*094c*/ 	.word	0x00000000
        /*0950*/ 	.word	0x00000000
        /*0954*/ 	.short	0x010a
        /*0956*/ 	.byte	0xff
	.zero		1


	//   ....[135]....
        /*0958*/ 	.word	0x00008150
        /*095c*/ 	.word	0x00000000
        /*0960*/ 	.word	0x00000000
        /*0964*/ 	.short	0x010a
        /*0966*/ 	.byte	0xff
	.zero		1


	//   ....[136]....
        /*0968*/ 	.word	0x000081a0
        /*096c*/ 	.word	0x00000002
        /*0970*/ 	.word	0x00000190
        /*0974*/ 	.short	0x010a
        /*0976*/ 	.byte	0xff
	.zero		1


	//   ....[137]....
        /*0978*/ 	.word	0x00008200
        /*097c*/ 	.word	0x00000002
        /*0980*/ 	.word	0x00000140
        /*0984*/ 	.short	0x010a
        /*0986*/ 	.byte	0xff
	.zero		1


	//   ....[138]....
        /*0988*/ 	.word	0x00008250
        /*098c*/ 	.word	0x00000002
        /*0990*/ 	.word	0x00000130
        /*0994*/ 	.short	0x010a
        /*0996*/ 	.byte	0xff
	.zero		1


	//   ....[139]....
        /*0998*/ 	.word	0x000082b0
        /*099c*/ 	.word	0x00000000
        /*09a0*/ 	.word	0x00000140
        /*09a4*/ 	.short	0x010a
        /*09a6*/ 	.byte	0xff
	.zero		1


	//   ....[140]....
        /*09a8*/ 	.word	0x00008300
        /*09ac*/ 	.word	0x00000000
        /*09b0*/ 	.word	0x00000130
        /*09b4*/ 	.short	0x010a
        /*09b6*/ 	.byte	0xff
	.zero		1


	//   ....[141]....
        /*09b8*/ 	.word	0x00008360
        /*09bc*/ 	.word	0x00000002
        /*09c0*/ 	.word	0x00000170
        /*09c4*/ 	.short	0x010a
        /*09c6*/ 	.byte	0xff
	.zero		1


	//   ....[142]....
        /*09c8*/ 	.word	0x000083c0
        /*09cc*/ 	.word	0x00000000
        /*09d0*/ 	.word	0x00000000
        /*09d4*/ 	.short	0x010a
        /*09d6*/ 	.byte	0xff
	.zero		1


	//   ....[143]....
        /*09d8*/ 	.word	0x00008420
        /*09dc*/ 	.word	0x00000000
        /*09e0*/ 	.word	0x00000000
        /*09e4*/ 	.short	0x010a
        /*09e6*/ 	.byte	0xff
	.zero		1


	//   ....[144]....
        /*09e8*/ 	.word	0x00008480
        /*09ec*/ 	.word	0x00000000
        /*09f0*/ 	.word	0x00000000
        /*09f4*/ 	.short	0x010a
        /*09f6*/ 	.byte	0xff
	.zero		1


	//   ....[145]....
        /*09f8*/ 	.word	0x000084e0
        /*09fc*/ 	.word	0x00000000
        /*0a00*/ 	.word	0x00000000
        /*0a04*/ 	.short	0x010a
        /*0a06*/ 	.byte	0xff
	.zero		1


	//   ....[146]....
        /*0a08*/ 	.word	0x00008540
        /*0a0c*/ 	.word	0x00000000
        /*0a10*/ 	.word	0x00000000
        /*0a14*/ 	.short	0x010a
        /*0a16*/ 	.byte	0xff
	.zero		1


	//   ....[147]....
        /*0a18*/ 	.word	0x00008590
        /*0a1c*/ 	.word	0x00000007
        /*0a20*/ 	.word	0x00000130
        /*0a24*/ 	.short	0x010a
        /*0a26*/ 	.byte	0xff
	.zero		1


	//   ....[148]....
        /*0a28*/ 	.word	0x000085f0
        /*0a2c*/ 	.word	0x00000000
        /*0a30*/ 	.word	0x00000128
        /*0a34*/ 	.short	0x010a
        /*0a36*/ 	.byte	0xff
	.zero		1


	//   ....[149]....
        /*0a38*/ 	.word	0x00008650
        /*0a3c*/ 	.word	0x00000000
        /*0a40*/ 	.word	0x00000118
        /*0a44*/ 	.short	0x010a
        /*0a46*/ 	.byte	0xff
	.zero		1


	//   ....[150]....
        /*0a48*/ 	.word	0x000086a0
        /*0a4c*/ 	.word	0x00000003
        /*0a50*/ 	.word	0x00000130
        /*0a54*/ 	.short	0x010a
        /*0a56*/ 	.byte	0xff
	.zero		1


	//   ....[151]....
        /*0a58*/ 	.word	0x00008700
        /*0a5c*/ 	.word	0x00000000
        /*0a60*/ 	.word	0x00000110
        /*0a64*/ 	.short	0x010a
        /*0a66*/ 	.byte	0xff
	.zero		1


	//   ....[152]....
        /*0a68*/ 	.word	0x00008750
        /*0a6c*/ 	.word	0x00000016
        /*0a70*/ 	.word	0x00000150
        /*0a74*/ 	.short	0x010a
        /*0a76*/ 	.byte	0xff
	.zero		1


	//----- nvinfo : EIATTR_NUM_MBARRIERS
	.align		4
.L_47:
        /*0a78*/ 	.byte	0x03, 0x38
        /*0a7a*/ 	.short	0x0036


	//----- nvinfo : EIATTR_EXIT_INSTR_OFFSETS
	.align		4
        /*0a7c*/ 	.byte	0x04, 0x1c
        /*0a7e*/ 	.short	(.L_49 - .L_48)


	//   ....[0]....
.L_48:
        /*0a80*/ 	.word	0x00003300


	//   ....[1]....
        /*0a84*/ 	.word	0x000037f0


	//   ....[2]....
        /*0a88*/ 	.word	0x00003850


	//   ....[3]....
        /*0a8c*/ 	.word	0x00004680


	//   ....[4]....
        /*0a90*/ 	.word	0x000052b0


	//   ....[5]....
        /*0a94*/ 	.word	0x000052f0


	//   ....[6]....
        /*0a98*/ 	.word	0x00007a30


	//----- nvinfo : EIATTR_MAX_THREADS
	.align		4
.L_49:
        /*0a9c*/ 	.byte	0x04, 0x05
        /*0a9e*/ 	.short	(.L_51 - .L_50)
.L_50:
        /*0aa0*/ 	.word	0x00000100
        /*0aa4*/ 	.word	0x00000001
        /*0aa8*/ 	.word	0x00000001


	//----- nvinfo : EIATTR_CRS_STACK_SIZE
	.align		4
.L_51:
        /*0aac*/ 	.byte	0x04, 0x1e
        /*0aae*/ 	.short	(.L_53 - .L_52)
.L_52:
        /*0ab0*/ 	.word	0x00000000


	//----- nvinfo : EIATTR_CBANK_PARAM_SIZE
	.align		4
.L_53:
        /*0ab4*/ 	.byte	0x03, 0x19
        /*0ab6*/ 	.short	0x0800


	//----- nvinfo : EIATTR_PARAM_CBANK
	.align		4
        /*0ab8*/ 	.byte	0x04, 0x0a
        /*0aba*/ 	.short	(.L_55 - .L_54)
	.align		4
.L_54:
        /*0abc*/ 	.word	index@(.nv.constant0._ZN7cutlass13device_kernelINS_4gemm6kernel13GemmUniversalIN4cute5tupleIJiiiiEEENS1_10collective13CollectiveMmaINS1_35MainloopSm100TmaUmmaWarpSpecializedILi17ELi2ELi4ENS5_IJNS4_1CILi1EEENSA_ILi8EEESB_EEEEENS5_IJNSA_ILi128EEENSA_ILi64EEESG_EEEaNS5_IJlSB_lEEEaSI_NS4_8TiledMMAINS4_8MMA_AtomIJNS4_15SM100_MMA_S8_SSIaaiLi128ELi64ELNS4_4UMMA5MajorE0ELSN_0ELNSM_8SaturateE0EEEEEENS4_6LayoutINS5_IJSB_SB_SB_EEENS5_IJNSA_ILi0EEEST_ST_EEEEENS5_IJNS4_10UnderscoreESW_SW_EEEEENS4_23SM90_TMA_LOAD_MULTICASTENS4_14ComposedLayoutINS4_7SwizzleILi2ELi4ELi3EEENS4_18smem_ptr_flag_bitsILi8EEENSR_INS5_IJSC_SG_EEENS5_IJSG_SB_EEEEEEEvNS4_8identityENS4_13SM90_TMA_LOADES18_vS19_EENS_8epilogue10collective18CollectiveEpilogueINS1C_23Sm100TmaWarpSpecializedILi1ELi1ELi64ELb0ELb0EEEJSH_NS5_IJNSR_ISF_SB_EENSR_ISG_SB_EEEEEaSI_aSI_NS1C_6fusion15FusionCallbacksIS1G_NS1K_17LinearCombinationIaiaiLNS_15FloatRoundStyleE2EEESH_S1J_JEEENS4_5SM1004TMEM4LOAD26SM100_TMEM_LOAD_32dp32b64xES1A_S18_NS4_39AutoVectorizingCopyWithAssumedAlignmentILi128EEENS4_14SM90_TMA_STOREES18_S1V_S1V_EEEvvEEEEvNT_6ParamsE)
        /*0ac0*/ 	.short	0x0380
        /*0ac2*/ 	.short	0x0800


	//----- nvinfo : EIATTR_SW_WAR
	.align		4
.L_55:
        /*0ac4*/ 	.byte	0x04, 0x36
        /*0ac6*/ 	.short	(.L_57 - .L_56)
.L_56:
        /*0ac8*/ 	.word	0x00000008
.L_57:


//--------------------- .nv.callgraph             --------------------------
	.section	.nv.callgraph,"",@"SHT_CUDA_CALLGRAPH"
	.align	4
	.sectionentsize	8
	.align		4
        /*0000*/ 	.word	0x00000000
	.align		4
        /*0004*/ 	.word	0xffffffff
	.align		4
        /*0008*/ 	.word	index@(_ZN7cutlass13device_kernelINS_4gemm6kernel13GemmUniversalIN4cute5tupleIJiiiiEEENS1_10collective13CollectiveMmaINS1_35MainloopSm100TmaUmmaWarpSpecializedILi17ELi2ELi4ENS5_IJNS4_1CILi1EEENSA_ILi8EEESB_EEEEENS5_IJNSA_ILi128EEENSA_ILi64EEESG_EEEaNS5_IJlSB_lEEEaSI_NS4_8TiledMMAINS4_8MMA_AtomIJNS4_15SM100_MMA_S8_SSIaaiLi128ELi64ELNS4_4UMMA5MajorE0ELSN_0ELNSM_8SaturateE0EEEEEENS4_6LayoutINS5_IJSB_SB_SB_EEENS5_IJNSA_ILi0EEEST_ST_EEEEENS5_IJNS4_10UnderscoreESW_SW_EEEEENS4_23SM90_TMA_LOAD_MULTICASTENS4_14ComposedLayoutINS4_7SwizzleILi2ELi4ELi3EEENS4_18smem_ptr_flag_bitsILi8EEENSR_INS5_IJSC_SG_EEENS5_IJSG_SB_EEEEEEEvNS4_8identityENS4_13SM90_TMA_LOADES18_vS19_EENS_8epilogue10collective18CollectiveEpilogueINS1C_23Sm100TmaWarpSpecializedILi1ELi1ELi64ELb0ELb0EEEJSH_NS5_IJNSR_ISF_SB_EENSR_ISG_SB_EEEEEaSI_aSI_NS1C_6fusion15FusionCallbacksIS1G_NS1K_17LinearCombinationIaiaiLNS_15FloatRoundStyleE2EEESH_S1J_JEEENS4_5SM1004TMEM4LOAD26SM100_TMEM_LOAD_32dp32b64xES1A_S18_NS4_39AutoVectorizingCopyWithAssumedAlignmentILi128EEENS4_14SM90_TMA_STOREES18_S1V_S1V_EEEvvEEEEvNT_6ParamsE)
	.align		4
        /*000c*/ 	.word	index@(__assertfail)
	.align		4
        /*0010*/ 	.word	0x00000000
	.align		4
        /*0014*/ 	.word	0xfffffffe
	.align		4
        /*0018*/ 	.word	0x00000000
	.align		4
        /*001c*/ 	.word	0xfffffffd
	.align		4
        /*0020*/ 	.word	0x00000000
	.align		4
        /*0024*/ 	.word	0xfffffffc


//--------------------- .nv.constant4             --------------------------
	.section	.nv.constant4,"a",@progbits
	.align	8
	.align		8
.nv.constant4:
        /*0000*/ 	.dword	__assertfail
	.align		8
        /*0008*/ 	.dword	__unnamed_1
	.align		8
        /*0010*/ 	.dword	__unnamed_2
	.align		8
        /*0018*/ 	.dword	_ZN40_INTERNAL_e1752b2a_4_k_cu_f5ca4ef2_341234cuda3std3__45__cpo5beginE
	.align		8
        /*0020*/ 	.dword	_ZN40_INTERNAL_e1752b2a_4_k_cu_f5ca4ef2_341234cuda3std3__45__cpo3endE
	.align		8
        /*0028*/ 	.dword	_ZN40_INTERNAL_e1752b2a_4_k_cu_f5ca4ef2_341234cuda3std3__45__cpo6cbeginE
	.align		8
        /*0030*/ 	.dword	_ZN40_INTERNAL_e1752b2a_4_k_cu_f5ca4ef2_341234cuda3std3__45__cpo4cendE
	.align		8
        /*0038*/ 	.dword	_ZN40_INTERNAL_e1752b2a_4_k_cu_f5ca4ef2_341234cuda3std3__442_GLOBAL__N__e1752b2a_4_k_cu_f5ca4ef2_341236ignoreE
	.align		8
        /*0040*/ 	.dword	_ZN40_INTERNAL_e1752b2a_4_k_cu_f5ca4ef2_341234cuda3std3__419piecewise_constructE
	.align		8
        /*0048*/ 	.dword	_ZN40_INTERNAL_e1752b2a_4_k_cu_f5ca4ef2_341234cuda3std3__48in_placeE
	.align		8
        /*0050*/ 	.dword	_ZN40_INTERNAL_e1752b2a_4_k_cu_f5ca4ef2_341234cuda3std6ranges3__45__cpo4swapE
	.align		8
        /*0058*/ 	.dword	_ZN40_INTERNAL_e1752b2a_4_k_cu_f5ca4ef2_341234cuda3std6ranges3__45__cpo9iter_moveE
	.align		8
        /*0060*/ 	.dword	_ZN40_INTERNAL_e1752b2a_4_k_cu_f5ca4ef2_341234cute7productE
	.align		8
        /*0068*/ 	.dword	_ZN40_INTERNAL_e1752b2a_4_k_cu_f5ca4ef2_341234cute1_E
	.align		8
        /*0070*/ 	.dword	$str$25
	.align		8
        /*0078*/ 	.dword	$str$26
	.align		8
        /*0080*/ 	.dword	$str$27
	.align		8
        /*0088*/ 	.dword	$str$28


//--------------------- .text._ZN7cutlass13device_kernelINS_4gemm6kernel13GemmUniversalIN4cute5tupleIJiiiiEEENS1_10collective13CollectiveMmaINS1_35MainloopSm100TmaUmmaWarpSpecializedILi17ELi2ELi4ENS5_IJNS4_1CILi1EEENSA_ILi8EEESB_EEEEENS5_IJNSA_ILi128EEENSA_ILi64EEESG_EEEaNS5_IJlSB_lEEEaSI_NS4_8TiledMMAINS4_8MMA_AtomIJNS4_15SM100_MMA_S8_SSIaaiLi128ELi64ELNS4_4UMMA5MajorE0ELSN_0ELNSM_8SaturateE0EEEEEENS4_6LayoutINS5_IJSB_SB_SB_EEENS5_IJNSA_ILi0EEEST_ST_EEEEENS5_IJNS4_10UnderscoreESW_SW_EEEEENS4_23SM90_TMA_LOAD_MULTICASTENS4_14ComposedLayoutINS4_7SwizzleILi2ELi4ELi3EEENS4_18smem_ptr_flag_bitsILi8EEENSR_INS5_IJSC_SG_EEENS5_IJSG_SB_EEEEEEEvNS4_8identityENS4_13SM90_TMA_LOADES18_vS19_EENS_8epilogue10collective18CollectiveEpilogueINS1C_23Sm100TmaWarpSpecializedILi1ELi1ELi64ELb0ELb0EEEJSH_NS5_IJNSR_ISF_SB_EENSR_ISG_SB_EEEEEaSI_aSI_NS1C_6fusion15FusionCallbacksIS1G_NS1K_17LinearCombinationIaiaiLNS_15FloatRoundStyleE2EEESH_S1J_JEEENS4_5SM1004TMEM4LOAD26SM100_TMEM_LOAD_32dp32b64xES1A_S18_NS4_39AutoVectorizingCopyWithAssumedAlignmentILi128EEENS4_14SM90_TMA_STOREES18_S1V_S1V_EEEvvEEEEvNT_6ParamsE --------------------------
	.section	.text._ZN7cutlass13device_kernelINS_4gemm6kernel13GemmUniversalIN4cute5tupleIJiiiiEEENS1_10collective13CollectiveMmaINS1_35MainloopSm100TmaUmmaWarpSpecializedILi17ELi2ELi4ENS5_IJNS4_1CILi1EEENSA_ILi8EEESB_EEEEENS5_IJNSA_ILi128EEENSA_ILi64EEESG_EEEaNS5_IJlSB_lEEEaSI_NS4_8TiledMMAINS4_8MMA_AtomIJNS4_15SM100_MMA_S8_SSIaaiLi128ELi64ELNS4_4UMMA5MajorE0ELSN_0ELNSM_8SaturateE0EEEEEENS4_6LayoutINS5_IJSB_SB_SB_EEENS5_IJNSA_ILi0EEEST_ST_EEEEENS5_IJNS4_10UnderscoreESW_SW_EEEEENS4_23SM90_TMA_LOAD_MULTICASTENS4_14ComposedLayoutINS4_7SwizzleILi2ELi4ELi3EEENS4_18smem_ptr_flag_bitsILi8EEENSR_INS5_IJSC_SG_EEENS5_IJSG_SB_EEEEEEEvNS4_8identityENS4_13SM90_TMA_LOADES18_vS19_EENS_8epilogue10collective18CollectiveEpilogueINS1C_23Sm100TmaWarpSpecializedILi1ELi1ELi64ELb0ELb0EEEJSH_NS5_IJNSR_ISF_SB_EENSR_ISG_SB_EEEEEaSI_aSI_NS1C_6fusion15FusionCallbacksIS1G_NS1K_17LinearCombinationIaiaiLNS_15FloatRoundStyleE2EEESH_S1J_JEEENS4_5SM1004TMEM4LOAD26SM100_TMEM_LOAD_32dp32b64xES1A_S18_NS4_39AutoVectorizingCopyWithAssumedAlignmentILi128EEENS4_14SM90_TMA_STOREES18_S1V_S1V_EEEvvEEEEvNT_6ParamsE,"ax",@progbits
	.align	128
.text._ZN7cutlass13device_kernelINS_4gemm6kernel13GemmUniversalIN4cute5tupleIJiiiiEEENS1_10collective13CollectiveMmaINS1_35MainloopSm100TmaUmmaWarpSpecializedILi17ELi2ELi4ENS5_IJNS4_1CILi1EEENSA_ILi8EEESB_EEEEENS5_IJNSA_ILi128EEENSA_ILi64EEESG_EEEaNS5_IJlSB_lEEEaSI_NS4_8TiledMMAINS4_8MMA_AtomIJNS4_15SM100_MMA_S8_SSIaaiLi128ELi64ELNS4_4UMMA5MajorE0ELSN_0ELNSM_8SaturateE0EEEEEENS4_6LayoutINS5_IJSB_SB_SB_EEENS5_IJNSA_ILi0EEEST_ST_EEEEENS5_IJNS4_10UnderscoreESW_SW_EEEEENS4_23SM90_TMA_LOAD_MULTICASTENS4_14ComposedLayoutINS4_7SwizzleILi2ELi4ELi3EEENS4_18smem_ptr_flag_bitsILi8EEENSR_INS5_IJSC_SG_EEENS5_IJSG_SB_EEEEEEEvNS4_8identityENS4_13SM90_TMA_LOADES18_vS19_EENS_8epilogue10collective18CollectiveEpilogueINS1C_23Sm100TmaWarpSpecializedILi1ELi1ELi64ELb0ELb0EEEJSH_NS5_IJNSR_ISF_SB_EENSR_ISG_SB_EEEEEaSI_aSI_NS1C_6fusion15FusionCallbacksIS1G_NS1K_17LinearCombinationIaiaiLNS_15FloatRoundStyleE2EEESH_S1J_JEEENS4_5SM1004TMEM4LOAD26SM100_TMEM_LOAD_32dp32b64xES1A_S18_NS4_39AutoVectorizingCopyWithAssumedAlignmentILi128EEENS4_14SM90_TMA_STOREES18_S1V_S1V_EEEvvEEEEvNT_6ParamsE:
        .type           _ZN7cutlass13device_kernelINS_4gemm6kernel13GemmUniversalIN4cute5tupleIJiiiiEEENS1_10collective13CollectiveMmaINS1_35MainloopSm100TmaUmmaWarpSpecializedILi17ELi2ELi4ENS5_IJNS4_1CILi1EEENSA_ILi8EEESB_EEEEENS5_IJNSA_ILi128EEENSA_ILi64EEESG_EEEaNS5_IJlSB_lEEEaSI_NS4_8TiledMMAINS4_8MMA_AtomIJNS4_15SM100_MMA_S8_SSIaaiLi128ELi64ELNS4_4UMMA5MajorE0ELSN_0ELNSM_8SaturateE0EEEEEENS4_6LayoutINS5_IJSB_SB_SB_EEENS5_IJNSA_ILi0EEEST_ST_EEEEENS5_IJNS4_10UnderscoreESW_SW_EEEEENS4_23SM90_TMA_LOAD_MULTICASTENS4_14ComposedLayoutINS4_7SwizzleILi2ELi4ELi3EEENS4_18smem_ptr_flag_bitsILi8EEENSR_INS5_IJSC_SG_EEENS5_IJSG_SB_EEEEEEEvNS4_8identityENS4_13SM90_TMA_LOADES18_vS19_EENS_8epilogue10collective18CollectiveEpilogueINS1C_23Sm100TmaWarpSpecializedILi1ELi1ELi64ELb0ELb0EEEJSH_NS5_IJNSR_ISF_SB_EENSR_ISG_SB_EEEEEaSI_aSI_NS1C_6fusion15FusionCallbacksIS1G_NS1K_17LinearCombinationIaiaiLNS_15FloatRoundStyleE2EEESH_S1J_JEEENS4_5SM1004TMEM4LOAD26SM100_TMEM_LOAD_32dp32b64xES1A_S18_NS4_39AutoVectorizingCopyWithAssumedAlignmentILi128EEENS4_14SM90_TMA_STOREES18_S1V_S1V_EEEvvEEEEvNT_6ParamsE,@function
        .size           _ZN7cutlass13device_kernelINS_4gemm6kernel13GemmUniversalIN4cute5tupleIJiiiiEEENS1_10collective13CollectiveMmaINS1_35MainloopSm100TmaUmmaWarpSpecializedILi17ELi2ELi4ENS5_IJNS4_1CILi1EEENSA_ILi8EEESB_EEEEENS5_IJNSA_ILi128EEENSA_ILi64EEESG_EEEaNS5_IJlSB_lEEEaSI_NS4_8TiledMMAINS4_8MMA_AtomIJNS4_15SM100_MMA_S8_SSIaaiLi128ELi64ELNS4_4UMMA5MajorE0ELSN_0ELNSM_8SaturateE0EEEEEENS4_6LayoutINS5_IJSB_SB_SB_EEENS5_IJNSA_ILi0EEEST_ST_EEEEENS5_IJNS4_10UnderscoreESW_SW_EEEEENS4_23SM90_TMA_LOAD_MULTICASTENS4_14ComposedLayoutINS4_7SwizzleILi2ELi4ELi3EEENS4_18smem_ptr_flag_bitsILi8EEENSR_INS5_IJSC_SG_EEENS5_IJSG_SB_EEEEEEEvNS4_8identityENS4_13SM90_TMA_LOADES18_vS19_EENS_8epilogue10collective18CollectiveEpilogueINS1C_23Sm100TmaWarpSpecializedILi1ELi1ELi64ELb0ELb0EEEJSH_NS5_IJNSR_ISF_SB_EENSR_ISG_SB_EEEEEaSI_aSI_NS1C_6fusion15FusionCallbacksIS1G_NS1K_17LinearCombinationIaiaiLNS_15FloatRoundStyleE2EEESH_S1J_JEEENS4_5SM1004TMEM4LOAD26SM100_TMEM_LOAD_32dp32b64xES1A_S18_NS4_39AutoVectorizingCopyWithAssumedAlignmentILi128EEENS4_14SM90_TMA_STOREES18_S1V_S1V_EEEvvEEEEvNT_6ParamsE,(.L_x_175 - _ZN7cutlass13device_kernelINS_4gemm6kernel13GemmUniversalIN4cute5tupleIJiiiiEEENS1_10collective13CollectiveMmaINS1_35MainloopSm100TmaUmmaWarpSpecializedILi17ELi2ELi4ENS5_IJNS4_1CILi1EEENSA_ILi8EEESB_EEEEENS5_IJNSA_ILi128EEENSA_ILi64EEESG_EEEaNS5_IJlSB_lEEEaSI_NS4_8TiledMMAINS4_8MMA_AtomIJNS4_15SM100_MMA_S8_SSIaaiLi128ELi64ELNS4_4UMMA5MajorE0ELSN_0ELNSM_8SaturateE0EEEEEENS4_6LayoutINS5_IJSB_SB_SB_EEENS5_IJNSA_ILi0EEEST_ST_EEEEENS5_IJNS4_10UnderscoreESW_SW_EEEEENS4_23SM90_TMA_LOAD_MULTICASTENS4_14ComposedLayoutINS4_7SwizzleILi2ELi4ELi3EEENS4_18smem_ptr_flag_bitsILi8EEENSR_INS5_IJSC_SG_EEENS5_IJSG_SB_EEEEEEEvNS4_8identityENS4_13SM90_TMA_LOADES18_vS19_EENS_8epilogue10collective18CollectiveEpilogueINS1C_23Sm100TmaWarpSpecializedILi1ELi1ELi64ELb0ELb0EEEJSH_NS5_IJNSR_ISF_SB_EENSR_ISG_SB_EEEEEaSI_aSI_NS1C_6fusion15FusionCallbacksIS1G_NS1K_17LinearCombinationIaiaiLNS_15FloatRoundStyleE2EEESH_S1J_JEEENS4_5SM1004TMEM4LOAD26SM100_TMEM_LOAD_32dp32b64xES1A_S18_NS4_39AutoVectorizingCopyWithAssumedAlignmentILi128EEENS4_14SM90_TMA_STOREES18_S1V_S1V_EEEvvEEEEvNT_6ParamsE)
        .other          _ZN7cutlass13device_kernelINS_4gemm6kernel13GemmUniversalIN4cute5tupleIJiiiiEEENS1_10collective13CollectiveMmaINS1_35MainloopSm100TmaUmmaWarpSpecializedILi17ELi2ELi4ENS5_IJNS4_1CILi1EEENSA_ILi8EEESB_EEEEENS5_IJNSA_ILi128EEENSA_ILi64EEESG_EEEaNS5_IJlSB_lEEEaSI_NS4_8TiledMMAINS4_8MMA_AtomIJNS4_15SM100_MMA_S8_SSIaaiLi128ELi64ELNS4_4UMMA5MajorE0ELSN_0ELNSM_8SaturateE0EEEEEENS4_6LayoutINS5_IJSB_SB_SB_EEENS5_IJNSA_ILi0EEEST_ST_EEEEENS5_IJNS4_10UnderscoreESW_SW_EEEEENS4_23SM90_TMA_LOAD_MULTICASTENS4_14ComposedLayoutINS4_7SwizzleILi2ELi4ELi3EEENS4_18smem_ptr_flag_bitsILi8EEENSR_INS5_IJSC_SG_EEENS5_IJSG_SB_EEEEEEEvNS4_8identityENS4_13SM90_TMA_LOADES18_vS19_EENS_8epilogue10collective18CollectiveEpilogueINS1C_23Sm100TmaWarpSpecializedILi1ELi1ELi64ELb0ELb0EEEJSH_NS5_IJNSR_ISF_SB_EENSR_ISG_SB_EEEEEaSI_aSI_NS1C_6fusion15FusionCallbacksIS1G_NS1K_17LinearCombinationIaiaiLNS_15FloatRoundStyleE2EEESH_S1J_JEEENS4_5SM1004TMEM4LOAD26SM100_TMEM_LOAD_32dp32b64xES1A_S18_NS4_39AutoVectorizingCopyWithAssumedAlignmentILi128EEENS4_14SM90_TMA_STOREES18_S1V_S1V_EEEvvEEEEvNT_6ParamsE,@"STO_CUDA_ENTRY STV_DEFAULT"
_ZN7cutlass13device_kernelINS_4gemm6kernel13GemmUniversalIN4cute5tupleIJiiiiEEENS1_10collective13CollectiveMmaINS1_35MainloopSm100TmaUmmaWarpSpecializedILi17ELi2ELi4ENS5_IJNS4_1CILi1EEENSA_ILi8EEESB_EEEEENS5_IJNSA_ILi128EEENSA_ILi64EEESG_EEEaNS5_IJlSB_lEEEaSI_NS4_8TiledMMAINS4_8MMA_AtomIJNS4_15SM100_MMA_S8_SSIaaiLi128ELi64ELNS4_4UMMA5MajorE0ELSN_0ELNSM_8SaturateE0EEEEEENS4_6LayoutINS5_IJSB_SB_SB_EEENS5_IJNSA_ILi0EEEST_ST_EEEEENS5_IJNS4_10UnderscoreESW_SW_EEEEENS4_23SM90_TMA_LOAD_MULTICASTENS4_14ComposedLayoutINS4_7SwizzleILi2ELi4ELi3EEENS4_18smem_ptr_flag_bitsILi8EEENSR_INS5_IJSC_SG_EEENS5_IJSG_SB_EEEEEEEvNS4_8identityENS4_13SM90_TMA_LOADES18_vS19_EENS_8epilogue10collective18CollectiveEpilogueINS1C_23Sm100TmaWarpSpecializedILi1ELi1ELi64ELb0ELb0EEEJSH_NS5_IJNSR_ISF_SB_EENSR_ISG_SB_EEEEEaSI_aSI_NS1C_6fusion15FusionCallbacksIS1G_NS1K_17LinearCombinationIaiaiLNS_15FloatRoundStyleE2EEESH_S1J_JEEENS4_5SM1004TMEM4LOAD26SM100_TMEM_LOAD_32dp32b64xES1A_S18_NS4_39AutoVectorizingCopyWithAssumedAlignmentILi128EEENS4_14SM90_TMA_STOREES18_S1V_S1V_EEEvvEEEEvNT_6ParamsE:
[----:B------:R-:W1:Y:S01]  /*0000*/  LDC R1, c[0x0][0x37c] ;  /* 0x0000df00ff017b82 */ /* 0x000e620000000800 */
[----:B------:R-:W2:Y:S01]  /*0010*/  S2R R142, SR_TID.X ;  /* 0x00000000008e7919 */ /* 0x000ea20000002100 */
[----:B------:R-:W3:Y:S01]  /*0020*/  LDCU.64 UR8, c[0x0][0x890] ;  /* 0x00011200ff0877ac */ /* 0x000ee20008000a00 */
[----:B------:R-:W-:Y:S02]  /*0030*/  PRMT R147, RZ, 0x7610, R147 ;  /* 0x00007610ff937816 */ /* 0x000fe40000000093 */
[----:B------:R-:W-:Y:S01]  /*0040*/  ELECT P3, URZ, PT ;  /* 0x0000000000ff782f */ /* 0x000fe20003860000 */
[----:B---3--:R-:W-:-:S04]  /*0050*/  UISETP.NE.U32.AND UP0, UPT, UR8, URZ, UPT ;  /* 0x000000ff0800728c */ /* 0x008fc8000bf05070 */
[----:B------:R-:W-:Y:S01]  /*0060*/  UISETP.NE.AND.EX UP0, UPT, UR9, URZ, UPT, UP0 ;  /* 0x000000ff0900728c */ /* 0x000fe2000bf05300 */
[----:B--2---:R-:W-:-:S05]  /*0070*/  SHF.R.U32.HI R148, RZ, 0x5, R142 ;  /* 0x00000005ff947819 */ /* 0x004fca000001168e */
[----:B------:R-:W2:Y:S02]  /*0080*/  SHFL.IDX PT, R0, R148, RZ, 0x1f ;  /* 0x00001fff94007589 */ /* 0x000ea400000e0000 */
[----:B--2---:R-:W-:Y:S01]  /*0090*/  R2UR UR22, R0 ;  /* 0x00000000001672ca */ /* 0x004fe200000e0000 */
[----:B-1----:R-:W-:-:S14]  /*00a0*/  BRA.U UP0, `(.L_x_0) ;  /* 0x0000000100307547 */ /* 0x002fdc000b800000 */
[----:B------:R-:W1:Y:S02]  /*00b0*/  LDCU.64 UR4, c[0x0][0x888] ;  /* 0x00011100ff0477ac */ /* 0x000e640008000a00 */
[----:B-1----:R-:W-:-:S04]  /*00c0*/  UISETP.NE.U32.AND UP0, UPT, UR4, URZ, UPT ;  /* 0x000000ff0400728c */ /* 0x002fc8000bf05070 */
[----:B------:R-:W-:-:S09]  /*00d0*/  UISETP.NE.AND.EX UP0, UPT, UR5, URZ, UPT, UP0 ;  /* 0x000000ff0500728c */ /* 0x000fd2000bf05300 */
[----:B------:R-:W-:Y:S05]  /*00e0*/  BRA.U !UP0, `(.L_x_1) ;  /* 0x0000000108147547 */ /* 0x000fea000b800000 */
[----:B------:R-:W1:Y:S01]  /*00f0*/  LDC.64 R2, c[0x0][0x888] ;  /* 0x00022200ff027b82 */ /* 0x000e620000000a00 */
[----:B------:R-:W1:Y:S02]  /*0100*/  LDCU.64 UR4, c[0x0][0x358] ;  /* 0x00006b00ff0477ac */ /* 0x000e640008000a00 */
[----:B-1----:R1:W5:Y:S01]  /*0110*/  LDG.E R71, desc[UR4][R2.64] ;  /* 0x0000000402477981 */ /* 0x002362000c1e1900 */
[----:B------:R-:W-:Y:S01]  /*0120*/  HFMA2 R147, -RZ, RZ, 0, 5.9604644775390625e-08 ;  /* 0x00000001ff937431 */ /* 0x000fe200000001ff */
[----:B------:R-:W-:Y:S05]  /*0130*/  BRA `(.L_x_0) ;  /* 0x00000000000c7947 */ /* 0x000fea0003800000 */
.L_x_1:
[----:B------:R-:W1:Y:S01]  /*0140*/  LDCU UR4, c[0x0][0x880] ;  /* 0x00011000ff0477ac */ /* 0x000e620008000800 */
[----:B------:R-:W-:Y:S01]  /*0150*/  HFMA2 R147, -RZ, RZ, 0, 5.9604644775390625e-08 ;  /* 0x00000001ff937431 */ /* 0x000fe200000001ff */
[----:B-1----:R-:W-:-:S07]  /*0160*/  MOV R71, UR4 ;  /* 0x0000000400477c02 */ /* 0x002fce0008000f00 */
.L_x_0:
[----:B------:R-:W2:Y:S02]  /*0170*/  LDCU.64 UR4, c[0x0][0x8b0] ;  /* 0x00011600ff0477ac */ /* 0x000ea40008000a00 */
[----:B--2---:R-:W-:-:S04]  /*0180*/  UISETP.NE.U32.AND UP0, UPT, UR4, URZ, UPT ;  /* 0x000000ff0400728c */ /* 0x004fc8000bf05070 */
[----:B------:R-:W-:-:S09]  /*0190*/  UISETP.NE.AND.EX UP0, UPT, UR5, URZ, UPT, UP0 ;  /* 0x000000ff0500728c */ /* 0x000fd2000bf05300 */
[----:B------:R-:W-:Y:S05]  /*01a0*/  BRA.U UP0, `(.L_x_2) ;  /* 0x0000000100287547 */ /* 0x000fea000b800000 */
[----:B------:R-:W2:Y:S02]  /*01b0*/  LDCU.64 UR4, c[0x0][0x8a8] ;  /* 0x00011500ff0477ac */ /* 0x000ea40008000a00 */
[----:B--2---:R-:W-:-:S04]  /*01c0*/  UISETP.NE.U32.AND UP0, UPT, UR4, URZ, UPT ;  /* 0x000000ff0400728c */ /* 0x004fc8000bf05070 */
[----:B------:R-:W-:-:S09]  /*01d0*/  UISETP.NE.AND.EX UP0, UPT, UR5, URZ, UPT, UP0 ;  /* 0x000000ff0500728c */ /* 0x000fd2000bf05300 */
[----:B------:R-:W-:Y:S05]  /*01e0*/  BRA.U !UP0, `(.L_x_3) ;  /* 0x0000000108107547 */ /* 0x000fea000b800000 */
[----:B-1----:R-:W1:Y:S01]  /*01f0*/  LDC.64 R2, c[0x0][0x8a8] ;  /* 0x00022a00ff027b82 */ /* 0x002e620000000a00 */
[----:B------:R-:W1:Y:S02]  /*0200*/  LDCU.64 UR4, c[0x0][0x358] ;  /* 0x00006b00ff0477ac */ /* 0x000e640008000a00 */
[----:B-1----:R2:W5:Y:S01]  /*0210*/  LDG.E R70, desc[UR4][R2.64] ;  /* 0x0000000402467981 */ /* 0x002562000c1e1900 */
[----:B------:R-:W-:Y:S05]  /*0220*/  BRA `(.L_x_2) ;  /* 0x0000000000087947 */ /* 0x000fea0003800000 */
.L_x_3:
[----:B------:R-:W2:Y:S02]  /*0230*/  LDCU UR4, c[0x0][0x8a0] ;  /* 0x00011400ff0477ac */ /* 0x000ea40008000800 */
[----:B--2---:R-:W-:Y:S02]  /*0240*/  MOV R70, UR4 ;  /* 0x0000000400467c02 */ /* 0x004fe40008000f00 */
.L_x_2:
[----:B------:R-:W-:Y:S01]  /*0250*/  IMAD.U32 R0, RZ, RZ, UR22 ;  /* 0x00000016ff007e24 */ /* 0x000fe2000f8e00ff */
[----:B------:R-:W-:Y:S04]  /*0260*/  BSSY.RECONVERGENT B0, `(.L_x_4) ;  /* 0x000000c000007945 */ /* 0x000fe80003800200 */
[C---:B------:R-:W-:Y:S02]  /*0270*/  ISETP.NE.OR P1, PT, R0.reuse, 0x1, !P3 ;  /* 0x000000010000780c */ /* 0x040fe40005f25670 */
[----:B------:R-:W-:-:S11]  /*0280*/  ISETP.NE.OR P0, PT, R0, 0x3, !P3 ;  /* 0x000000030000780c */ /* 0x000fd60005f05670 */
[----:B------:R-:W-:Y:S05]  /*0290*/  @P1 BRA `(.L_x_5) ;  /* 0x0000000000201947 */ /* 0x000fea0003800000 */
[----:B------:R-:W3:Y:S02]  /*02a0*/  LDCU.64 UR4, c[0x0][0x348] ;  /* 0x00006900ff0477ac */ /* 0x000ee40008000a00 */
[----:B---3--:R-:W-:Y:S02]  /*02b0*/  UIADD3 UR6, UP1, UPT, UR4, 0x80, URZ ;  /* 0x0000008004067890 */ /* 0x008fe4000ff3e0ff */
[----:B------:R-:W-:Y:S02]  /*02c0*/  UIADD3 UR4, UP0, UPT, UR4, 0x180, URZ ;  /* 0x0000018004047890 */ /* 0x000fe4000ff1e0ff */
[----:B------:R-:W-:Y:S02]  /*02d0*/  UIADD3.X UR7, UPT, UPT, URZ, UR5, URZ, UP1, !UPT ;  /* 0x00000005ff077290 */ /* 0x000fe40008ffe4ff */
[----:B------:R-:W-:-:S07]  /*02e0*/  UIADD3.X UR5, UPT, UPT, URZ, UR5, URZ, UP0, !UPT ;  /* 0x00000005ff057290 */ /* 0x000fce00087fe4ff */
[----:B------:R3:W-:Y:S02]  /*02f0*/  UTMACCTL.PF [UR6] ;  /* 0x00000000060079b9 */ /* 0x0007e40008040000 */
[----:B------:R3:W-:Y:S02]  /*0300*/  UTMACCTL.PF [UR4] ;  /* 0x00000000040079b9 */ /* 0x0007e40008040000 */
[----:B---3--:R-:W-:Y:S01]  /*0310*/  NOP ;  /* 0x0000000000007918 */ /* 0x008fe20000000000 */
.L_x_5:
[----:B------:R-:W-:Y:S05]  /*0320*/  BSYNC.RECONVERGENT B0 ;  /* 0x0000000000007941 */ /* 0x000fea0003800200 */
.L_x_4:
[----:B------:R-:W-:Y:S04]  /*0330*/  BSSY.RECONVERGENT B0, `(.L_x_6) ;  /* 0x000000a000007945 */ /* 0x000fe80003800200 */
        /* <DEDUP_REMOVED lines=9> */
.L_x_7:
[----:B------:R-:W-:Y:S05]  /*03d0*/  BSYNC.RECONVERGENT B0 ;  /* 0x0000000000007941 */ /* 0x000fea0003800200 */
.L_x_6:
[----:B------:R-:W3:Y:S01]  /*03e0*/  LDCU.64 UR4, c[0x0][0x888] ;  /* 0x00011100ff0477ac */ /* 0x000ee20008000a00 */
[----:B------:R-:W-:Y:S02]  /*03f0*/  UISETP.EQ.U32.AND UP1, UPT, UR8, URZ, UPT ;  /* 0x000000ff0800728c */ /* 0x000fe4000bf22070 */
[----:B------:R-:W-:Y:S02]  /*0400*/  UPLOP3.LUT UP3, UPT, UPT, UPT, UPT, 0x80, 0x8 ;  /* 0x000000000008789c */ /* 0x000fe40003f6f070 */
[----:B---3--:R-:W-:-:S04]  /*0410*/  UISETP.NE.U32.AND UP0, UPT, UR4, URZ, UPT ;  /* 0x000000ff0400728c */ /* 0x008fc8000bf05070 */
[----:B------:R-:W-:-:S04]  /*0420*/  UISETP.NE.AND.EX UP0, UPT, UR5, URZ, UPT, UP0 ;  /* 0x000000ff0500728c */ /* 0x000fc8000bf05300 */
[----:B------:R-:W-:-:S04]  /*0430*/  UISETP.EQ.OR.EX UP2, UPT, UR9, URZ, !UP0, UP1 ;  /* 0x000000ff0900728c */ /* 0x000fc8000c742710 */
[----:B------:R-:W-:-:S05]  /*0440*/  UP2UR UR61, UPR, URZ, 0x4 ;  /* 0x00000004ff3d7883 */ /* 0x000fca0008000000 */
[----:B------:R-:W-:Y:S07]  /*0450*/  BRA.U !UP2, `(.L_x_8) ;  /* 0x000000010a207547 */ /* 0x000fee000b800000 */
[----:B-----5:R-:W-:Y:S01]  /*0460*/  R2UR UR5, R71 ;  /* 0x00000000470572ca */ /* 0x020fe200000e0000 */
[----:B------:R-:W-:Y:S02]  /*0470*/  UISETP.NE.U32.AND UP1, UPT, UR8, URZ, UPT ;  /* 0x000000ff0800728c */ /* 0x000fe4000bf25070 */
[----:B------:R-:W-:Y:S02]  /*0480*/  USEL UR4, URZ, 0xffffffff, UP0 ;  /* 0xffffffffff047887 */ /* 0x000fe40008000000 */
[----:B------:R-:W-:-:S08]  /*0490*/  UISETP.NE.AND.EX UP1, UPT, UR9, URZ, UPT, UP1 ;  /* 0x000000ff0900728c */ /* 0x000fd0000bf25310 */
[----:B------:R-:W-:-:S04]  /*04a0*/  UISETP.NE.AND UP0, UPT, UR5, URZ, UPT ;  /* 0x000000ff0500728c */ /* 0x000fc8000bf05270 */
[----:B------:R-:W-:-:S04]  /*04b0*/  @!UP1 USEL UR4, URZ, 0xffffffff, UP0 ;  /* 0xffffffffff049887 */ /* 0x000fc80008000000 */
[----:B------:R-:W-:-:S04]  /*04c0*/  ULOP3.LUT UR4, UR4, 0x1, URZ, 0xc0, !UPT ;  /* 0x0000000104047892 */ /* 0x000fc8000f8ec0ff */
[----:B------:R-:W-:-:S11]  /*04d0*/  UISETP.NE.U32.AND UP3, UPT, UR4, 0x1, UPT ;  /* 0x000000010400788c */ /* 0x000fd6000bf65070 */
.L_x_8:
[----:B-12---:R-:W1:Y:S01]  /*04e0*/  SHFL.IDX PT, R2, R148, RZ, 0x1f ;  /* 0x00001fff94027589 */ /* 0x006e6200000e0000 */
[----:B------:R-:W-:-:S04]  /*04f0*/  UISETP.NE.AND UP0, UPT, UR22, 0x2, UPT ;  /* 0x000000021600788c */ /* 0x000fc8000bf05270 */
[----:B------:R-:W-:Y:S01]  /*0500*/  USEL UR34, URZ, 0x1, UP0 ;  /* 0x00000001ff227887 */ /* 0x000fe20008000000 */
[----:B-1----:R-:W-:-:S13]  /*0510*/  ISETP.NE.AND P0, PT, R2, RZ, PT ;  /* 0x000000ff0200720c */ /* 0x002fda0003f05270 */
[----:B------:R-:W-:Y:S05]  /*0520*/  @P0 BRA `(.L_x_9) ;  /* 0x0000000000cc0947 */ /* 0x000fea0003800000 */
[----:B------:R-:W-:Y:S01]  /*0530*/  ELECT P0, URZ, PT ;  /* 0x0000000000ff782f */ /* 0x000fe20003800000 */
[----:B------:R-:W-:-:S12]  /*0540*/  BSSY.RECONVERGENT B0, `(.L_x_9) ;  /* 0x0000031000007945 */ /* 0x000fd80003800200 */
[----:B------:R-:W-:Y:S05]  /*0550*/  @!P0 BRA `(.L_x_10) ;  /* 0x0000000000bc8947 */ /* 0x000fea0003800000 */
[----:B------:R-:W1:Y:S01]  /*0560*/  S2UR UR4, SR_CgaCtaId ;  /* 0x00000000000479c3 */ /* 0x000e620000008800 */
[----:B------:R-:W-:Y:S01]  /*0570*/  UMOV UR5, 0x400 ;  /* 0x0000040000057882 */ /* 0x000fe20000000000 */
[----:B------:R-:W-:Y:S01]  /*0580*/  UMOV UR8, 0x1 ;  /* 0x0000000100087882 */ /* 0x000fe20000000000 */
[----:B------:R-:W-:Y:S01]  /*0590*/  UMOV UR6, 0x8 ;  /* 0x0000000800067882 */ /* 0x000fe20000000000 */
[----:B------:R-:W-:-:S04]  /*05a0*/  UIADD3 UR8, UPT, UPT, -UR8, 0x100000, URZ ;  /* 0x0010000008087890 */ /* 0x000fc8000fffe1ff */
[----:B------:R-:W-:Y:S02]  /*05b0*/  USHF.L.U32 UR9, UR8, 0xb, URZ ;  /* 0x0000000b08097899 */ /* 0x000fe400080006ff */
[----:B------:R-:W-:Y:S02]  /*05c0*/  USHF.L.U32 UR8, UR8, 0x1, URZ ;  /* 0x0000000108087899 */ /* 0x000fe400080006ff */
[----:B------:R-:W-:-:S04]  /*05d0*/  UIADD3 UR6, UPT, UPT, -UR6, 0x100000, URZ ;  /* 0x0010000006067890 */ /* 0x000fc8000fffe1ff */
[----:B------:R-:W-:Y:S02]  /*05e0*/  USHF.L.U32 UR7, UR6, 0xb, URZ ;  /* 0x0000000b06077899 */ /* 0x000fe400080006ff */
[----:B------:R-:W-:Y:S02]  /*05f0*/  USHF.L.U32 UR6, UR6, 0x1, URZ ;  /* 0x0000000106067899 */ /* 0x000fe400080006ff */
[----:B-1----:R-:W-:Y:S01]  /*0600*/  ULEA UR4, UR4, UR5, 0x18 ;  /* 0x0000000504047291 */ /* 0x002fe2000f8ec0ff */
[----:B------:R-:W1:Y:S11]  /*0610*/  FENCE.VIEW.ASYNC.S ;  /* 0x00000000000073c6 */ /* 0x000e760000000000 */
[----:B-1----:R1:W2:Y:S01]  /*0620*/  SYNCS.EXCH.64 URZ, [UR4], UR8 ;  /* 0x0000000804ff75b2 */ /* 0x0022a20008000100 */
[----:B------:R1:W3:Y:S01]  /*0630*/  SYNCS.EXCH.64 URZ, [UR4+0x88], UR6 ;  /* 0x0000880604ff75b2 */ /* 0x0002e20008000100 */
[----:B------:R1:W4:Y:S01]  /*0640*/  SYNCS.EXCH.64 URZ, [UR4+0x8], UR8 ;  /* 0x0000080804ff75b2 */ /* 0x0003220008000100 */
[----:B------:R1:W1:Y:S01]  /*0650*/  SYNCS.EXCH.64 URZ, [UR4+0x90], UR6 ;  /* 0x0000900604ff75b2 */ /* 0x0002620008000100 */
        /* <DEDUP_REMOVED lines=30> */
[----:B--234-:R-:W-:Y:S01]  /*0840*/  NOP ;  /* 0x0000000000007918 */ /* 0x01cfe20000000000 */
.L_x_10:
[----:B-1----:R-:W-:Y:S05]  /*0850*/  BSYNC.RECONVERGENT B0 ;  /* 0x0000000000007941 */ /* 0x002fea0003800200 */
.L_x_9:
[----:B------:R-:W1:Y:S01]  /*0860*/  SHFL.IDX PT, R2, R148, RZ, 0x1f ;  /* 0x00001fff94027589 */ /* 0x000e6200000e0000 */
[----:B------:R-:W-:Y:S01]  /*0870*/  NOP ;  /* 0x0000000000007918 */ /* 0x000fe20000000000 */
[----:B-1----:R-:W-:-:S13]  /*0880*/  ISETP.NE.AND P0, PT, R2, 0x1, PT ;  /* 0x000000010200780c */ /* 0x002fda0003f05270 */
[----:B------:R-:W-:Y:S05]  /*0890*/  @P0 BRA `(.L_x_11) ;  /* 0x0000000000400947 */ /* 0x000fea0003800000 */
        /* <DEDUP_REMOVED lines=9> */
[----:B------:R-:W-:Y:S01]  /*0930*/  USHF.L.U32 UR6, UR6, 0x1, URZ ;  /* 0x0000000106067899 */ /* 0x000fe200080006ff */
[----:B------:R-:W-:Y:S01]  /*0940*/  ELECT P0, URZ, PT ;  /* 0x0000000000ff782f */ /* 0x000fe20003800000 */
[----:B-1----:R-:W-:Y:S01]  /*0950*/  ULEA UR4, UR4, UR5, 0x18 ;  /* 0x0000000504047291 */ /* 0x002fe2000f8ec0ff */
[----:B------:R-:W1:Y:S11]  /*0960*/  FENCE.VIEW.ASYNC.S ;  /* 0x00000000000073c6 */ /* 0x000e760000000000 */
[----:B-1----:R1:W2:Y:S01]  /*0970*/  SYNCS.EXCH.64 URZ, [UR4+0x110], UR8 ;  /* 0x0001100804ff75b2 */ /* 0x0022a20008000100 */
[----:B------:R1:W3:Y:S01]  /*0980*/  SYNCS.EXCH.64 URZ, [UR4+0x118], UR6 ;  /* 0x0001180604ff75b2 */ /* 0x0002e20008000100 */
[----:B------:R-:W-:Y:S01]  /*0990*/  NOP ;  /* 0x0000000000007918 */ /* 0x000fe20000000000 */
.L_x_11:
[----:B------:R-:W4:Y:S01]  /*09a0*/  SHFL.IDX PT, R2, R148, RZ, 0x1f ;  /* 0x00001fff94027589 */ /* 0x000f2200000e0000 */
[----:B------:R-:W-:Y:S01]  /*09b0*/  NOP ;  /* 0x0000000000007918 */ /* 0x000fe20000000000 */
[----:B----4-:R-:W-:-:S13]  /*09c0*/  ISETP.NE.AND P0, PT, R2, 0x3, PT ;  /* 0x000000030200780c */ /* 0x010fda0003f05270 */
[----:B------:R-:W-:Y:S05]  /*09d0*/  @P0 BRA `(.L_x_12) ;  /* 0x0000000000300947 */ /* 0x000fea0003800000 */
[----:B-1----:R-:W1:Y:S01]  /*09e0*/  S2UR UR6, SR_CgaCtaId ;  /* 0x00000000000679c3 */ /* 0x002e620000008800 */
[----:B------:R-:W-:Y:S01]  /*09f0*/  UMOV UR4, 0x400 ;  /* 0x0000040000047882 */ /* 0x000fe20000000000 */
[----:B------:R-:W-:Y:S01]  /*0a00*/  UMOV UR5, 0x20 ;  /* 0x0000002000057882 */ /* 0x000fe20000000000 */
[----:B------:R-:W-:Y:S01]  /*0a10*/  ELECT P0, URZ, PT ;  /* 0x0000000000ff782f */ /* 0x000fe20003800000 */
[----:B-1----:R-:W-:Y:S02]  /*0a20*/  ULEA UR6, UR6, UR4, 0x18 ;  /* 0x0000000406067291 */ /* 0x002fe4000f8ec0ff */
[----:B------:R-:W-:-:S04]  /*0a30*/  UIADD3 UR4, UPT, UPT, -UR5, 0x100000, URZ ;  /* 0x0010000005047890 */ /* 0x000fc8000fffe1ff */
[----:B------:R-:W-:Y:S02]  /*0a40*/  USHF.L.U32 UR5, UR4, 0xb, URZ ;  /* 0x0000000b04057899 */ /* 0x000fe400080006ff */
[----:B------:R-:W-:Y:S01]  /*0a50*/  USHF.L.U32 UR4, UR4, 0x1, URZ ;  /* 0x0000000104047899 */ /* 0x000fe200080006ff */
[----:B------:R-:W1:Y:S11]  /*0a60*/  FENCE.VIEW.ASYNC.S ;  /* 0x00000000000073c6 */ /* 0x000e760000000000 */
[----:B-1----:R4:W1:Y:S01]  /*0a70*/  SYNCS.EXCH.64 URZ, [UR6+0x120], UR4 ;  /* 0x0001200406ff75b2 */ /* 0x0028620008000100 */
[----:B------:R4:W1:Y:S02]  /*0a80*/  SYNCS.EXCH.64 URZ, [UR6+0x128], UR4 ;  /* 0x0001280406ff75b2 */ /* 0x0008640008000100 */
[----:B----4-:R-:W-:Y:S01]  /*0a90*/  NOP ;  /* 0x0000000000007918 */ /* 0x010fe20000000000 */
.L_x_12:
[----:B------:R-:W4:Y:S01]  /*0aa0*/  SHFL.IDX PT, R2, R148, RZ, 0x1f ;  /* 0x00001fff94027589 */ /* 0x000f2200000e0000 */
[----:B------:R-:W-:Y:S01]  /*0ab0*/  NOP ;  /* 0x0000000000007918 */ /* 0x000fe20000000000 */
[----:B----4-:R-:W-:-:S13]  /*0ac0*/  ISETP.NE.AND P0, PT, R2, 0x4, PT ;  /* 0x000000040200780c */ /* 0x010fda0003f05270 */
[----:B------:R-:W-:Y:S05]  /*0ad0*/  @P0 BRA `(.L_x_13) ;  /* 0x00000000004c0947 */ /* 0x000fea0003800000 */
[----:B-1----:R-:W1:Y:S01]  /*0ae0*/  S2UR UR6, SR_CgaCtaId ;  /* 0x00000000000679c3 */ /* 0x002e620000008800 */
[----:B------:R-:W-:Y:S01]  /*0af0*/  UMOV UR4, 0x720 ;  /* 0x0000072000047882 */ /* 0x000fe20000000000 */
[----:B------:R-:W-:Y:S01]  /*0b00*/  UMOV UR5, 0x400 ;  /* 0x0000040000057882 */ /* 0x000fe20000000000 */
[----:B------:R-:W-:Y:S01]  /*0b10*/  USEL UR4, UR4, 0x620, UP3 ;  /* 0x0000062004047887 */ /* 0x000fe20009800000 */
[----:B------:R-:W-:Y:S01]  /*0b20*/  UMOV UR8, 0x1 ;  /* 0x0000000100087882 */ /* 0x000fe20000000000 */
[----:B------:R-:W-:Y:S01]  /*0b30*/  ELECT P0, URZ, PT ;  /* 0x0000000000ff782f */ /* 0x000fe20003800000 */
[----:B------:R-:W-:-:S04]  /*0b40*/  UIADD3 UR8, UPT, UPT, -UR8, 0x100000, URZ ;  /* 0x0010000008087890 */ /* 0x000fc8000fffe1ff */
[----:B------:R-:W-:Y:S02]  /*0b50*/  USHF.L.U32 UR9, UR8, 0xb, URZ ;  /* 0x0000000b08097899 */ /* 0x000fe400080006ff */
[----:B------:R-:W-:Y:S02]  /*0b60*/  USHF.L.U32 UR8, UR8, 0x1, URZ ;  /* 0x0000000108087899 */ /* 0x000fe400080006ff */
[----:B-1----:R-:W-:Y:S02]  /*0b70*/  ULEA UR6, UR6, UR5, 0x18 ;  /* 0x0000000506067291 */ /* 0x002fe4000f8ec0ff */
[----:B------:R-:W-:-:S04]  /*0b80*/  UIADD3 UR4, UPT, UPT, -UR4, 0x100000, URZ ;  /* 0x0010000004047890 */ /* 0x000fc8000fffe1ff */
[----:B------:R-:W-:Y:S02]  /*0b90*/  USHF.L.U32 UR5, UR4, 0xb, URZ ;  /* 0x0000000b04057899 */ /* 0x000fe400080006ff */
[----:B------:R-:W-:Y:S01]  /*0ba0*/  USHF.L.U32 UR4, UR4, 0x1, URZ ;  /* 0x0000000104047899 */ /* 0x000fe200080006ff */
[----:B------:R-:W1:Y:S03]  /*0bb0*/  FENCE.VIEW.ASYNC.S ;  /* 0x00000000000073c6 */ /* 0x000e660000000000 */
[----:B-1----:R4:W1:Y:S08]  /*0bc0*/  SYNCS.EXCH.64 URZ, [UR6+0x130], UR8 ;  /* 0x0001300806ff75b2 */ /* 0x0028700008000100 */
[----:B------:R4:W1:Y:S01]  /*0bd0*/  SYNCS.EXCH.64 URZ, [UR6+0x140], UR4 ;  /* 0x0001400406ff75b2 */ /* 0x0008620008000100 */
[----:B------:R4:W1:Y:S01]  /*0be0*/  SYNCS.EXCH.64 URZ, [UR6+0x138], UR8 ;  /* 0x0001380806ff75b2 */ /* 0x0008620008000100 */
[----:B------:R4:W1:Y:S02]  /*0bf0*/  SYNCS.EXCH.64 URZ, [UR6+0x148], UR4 ;  /* 0x0001480406ff75b2 */ /* 0x0008640008000100 */
[----:B----4-:R-:W-:Y:S01]  /*0c00*/  NOP ;  /* 0x0000000000007918 */ /* 0x010fe20000000000 */
.L_x_13:
[----:B------:R-:W4:Y:S01]  /*0c10*/  SHFL.IDX PT, R2, R148, RZ, 0x1f ;  /* 0x00001fff94027589 */ /* 0x000f2200000e0000 */
[----:B------:R-:W-:Y:S01]  /*0c20*/  NOP ;  /* 0x0000000000007918 */ /* 0x000fe20000000000 */
[----:B----4-:R-:W-:-:S13]  /*0c30*/  ISETP.NE.AND P0, PT, R2, 0x5, PT ;  /* 0x000000050200780c */ /* 0x010fda0003f05270 */
[----:B------:R-:W-:Y:S05]  /*0c40*/  @P0 BRA `(.L_x_14) ;  /* 0x0000000000580947 */ /* 0x000fea0003800000 */
[----:B-1----:R-:W1:Y:S01]  /*0c50*/  S2UR UR4, SR_CgaCtaId ;  /* 0x00000000000479c3 */ /* 0x002e620000008800 */
        /* <DEDUP_REMOVED lines=12> */
[----:B-1----:R4:W1:Y:S01]  /*0d20*/  SYNCS.EXCH.64 URZ, [UR4+0x150], UR8 ;  /* 0x0001500804ff75b2 */ /* 0x0028620008000100 */
[----:B------:R4:W1:Y:S01]  /*0d30*/  SYNCS.EXCH.64 URZ, [UR4+0x170], UR6 ;  /* 0x0001700604ff75b2 */ /* 0x0008620008000100 */
[----:B------:R4:W1:Y:S01]  /*0d40*/  SYNCS.EXCH.64 URZ, [UR4+0x158], UR8 ;  /* 0x0001580804ff75b2 */ /* 0x0008620008000100 */
[----:B------:R4:W1:Y:S01]  /*0d50*/  SYNCS.EXCH.64 URZ, [UR4+0x178], UR6 ;  /* 0x0001780604ff75b2 */ /* 0x0008620008000100 */
[----:B------:R4:W1:Y:S01]  /*0d60*/  SYNCS.EXCH.64 URZ, [UR4+0x160], UR8 ;  /* 0x0001600804ff75b2 */ /* 0x0008620008000100 */
[----:B------:R4:W1:Y:S01]  /*0d70*/  SYNCS.EXCH.64 URZ, [UR4+0x180], UR6 ;  /* 0x0001800604ff75b2 */ /* 0x0008620008000100 */
[----:B------:R4:W1:Y:S01]  /*0d80*/  SYNCS.EXCH.64 URZ, [UR4+0x168], UR8 ;  /* 0x0001680804ff75b2 */ /* 0x0008620008000100 */
[----:B------:R4:W1:Y:S02]  /*0d90*/  SYNCS.EXCH.64 URZ, [UR4+0x188], UR6 ;  /* 0x0001880604ff75b2 */ /* 0x0008640008000100 */
[----:B----4-:R-:W-:Y:S01]  /*0da0*/  NOP ;  /* 0x0000000000007918 */ /* 0x010fe20000000000 */
.L_x_14:
[----:B------:R-:W4:Y:S01]  /*0db0*/  SHFL.IDX PT, R2, R148, RZ, 0x1f ;  /* 0x00001fff94027589 */ /* 0x000f2200000e0000 */
[----:B------:R-:W1:Y:S01]  /*0dc0*/  S2UR UR48, SR_CgaCtaId ;  /* 0x00000000003079c3 */ /* 0x000e620000008800 */
[----:B------:R-:W-:Y:S01]  /*0dd0*/  NOP ;  /* 0x0000000000007918 */ /* 0x000fe20000000000 */
[----:B----4-:R-:W-:-:S13]  /*0de0*/  ISETP.NE.AND P0, PT, R2, 0x3, PT ;  /* 0x000000030200780c */ /* 0x010fda0003f05270 */
[----:B-1----:R-:W-:Y:S05]  /*0df0*/  @P0 BRA `(.L_x_15) ;  /* 0x0000000000340947 */ /* 0x002fea0003800000 */
[----:B------:R-:W-:Y:S01]  /*0e00*/  UMOV UR4, 0x400 ;  /* 0x0000040000047882 */ /* 0x000fe20000000000 */
[----:B------:R-:W-:Y:S01]  /*0e10*/  UMOV UR6, 0x20 ;  /* 0x0000002000067882 */ /* 0x000fe20000000000 */
[----:B------:R-:W-:Y:S02]  /*0e20*/  ULEA UR4, UR48, UR4, 0x18 ;  /* 0x0000000430047291 */ /* 0x000fe4000f8ec0ff */
[----:B------:R-:W-:-:S04]  /*0e30*/  UIADD3 UR6, UPT, UPT, -UR6, 0x100000, URZ ;  /* 0x0010000006067890 */ /* 0x000fc8000fffe1ff */
[----:B------:R-:W-:Y:S02]  /*0e40*/  USHF.L.U32 UR7, UR6, 0xb, URZ ;  /* 0x0000000b06077899 */ /* 0x000fe400080006ff */
[----:B------:R-:W-:Y:S01]  /*0e50*/  USHF.L.U32 UR6, UR6, 0x1, URZ ;  /* 0x0000000106067899 */ /* 0x000fe200080006ff */
[----:B------:R-:W-:Y:S01]  /*0e60*/  ELECT P0, URZ, PT ;  /* 0x0000000000ff782f */ /* 0x000fe20003800000 */
[----:B------:R-:W1:Y:S10]  /*0e70*/  FENCE.VIEW.ASYNC.S ;  /* 0x00000000000073c6 */ /* 0x000e740000000000 */
[----:B-1----:R1:W4:Y:S01]  /*0e80*/  SYNCS.EXCH.64 URZ, [UR4+0x190], UR6 ;  /* 0x0001900604ff75b2 */ /* 0x0023220008000100 */
[----:B------:R1:W1:Y:S01]  /*0e90*/  SYNCS.EXCH.64 URZ, [UR4+0x1a0], UR6 ;  /* 0x0001a00604ff75b2 */ /* 0x0002620008000100 */
[----:B------:R1:W1:Y:S01]  /*0ea0*/  SYNCS.EXCH.64 URZ, [UR4+0x198], UR6 ;  /* 0x0001980604ff75b2 */ /* 0x0002620008000100 */
[----:B------:R1:W1:Y:S01]  /*0eb0*/  SYNCS.EXCH.64 URZ, [UR4+0x1a8], UR6 ;  /* 0x0001a80604ff75b2 */ /* 0x0002620008000100 */
[----:B------:R-:W-:Y:S01]  /*0ec0*/  NOP ;  /* 0x0000000000007918 */ /* 0x000fe20000000000 */
.L_x_15:
[----:B-1----:R-:W1:Y:S01]  /*0ed0*/  LDCU UR4, c[0x0][0x36c] ;  /* 0x00006d80ff0477ac */ /* 0x002e620008000800 */
[----:B------:R-:W-:Y:S01]  /*0ee0*/  ISETP.NE.OR P3, PT, R0, 0x2, !P3 ;  /* 0x000000020000780c */ /* 0x000fe20005f65670 */
[----:B------:R-:W-:Y:S01]  /*0ef0*/  NOP ;  /* 0x0000000000007918 */ /* 0x000fe20000000000 */
[----:B------:R-:W-:Y:S01]  /*0f00*/  LOP3.LUT R0, R142, 0x1f, RZ, 0xc0, !PT ;  /* 0x0000001f8e007812 */ /* 0x000fe200078ec0ff */
[----:B------:R-:W-:Y:S02]  /*0f10*/  UISETP.NE.AND UP4, UPT, UR22, URZ, UPT ;  /* 0x000000ff1600728c */ /* 0x000fe4000bf85270 */
[----:B-1----:R-:W-:-:S09]  /*0f20*/  UISETP.EQ.U32.AND UP5, UPT, UR4, 0x1, UPT ;  /* 0x000000010400788c */ /* 0x002fd2000bfa2070 */
[----:B------:R-:W-:Y:S05]  /*0f30*/  BRA.U !UP5, `(.L_x_16) ;  /* 0x000000010d087547 */ /* 0x000fea000b800000 */
[----:B--234-:R-:W-:Y:S01]  /*0f40*/  UCGABAR_ARV ;  /* 0x00000000000079c7 */ /* 0x01cfe20008000000 */
[----:B------:R-:W-:Y:S05]  /*0f50*/  BRA `(.L_x_17) ;  /* 0x0000000000047947 */ /* 0x000fea0003800000 */
.L_x_16:
[----:B--234-:R-:W-:Y:S01]  /*0f60*/  NOP ;  /* 0x0000000000007918 */ /* 0x01cfe20000000000 */
.L_x_17:
[----:B------:R-:W1:Y:S01]  /*0f70*/  S2UR UR7, SR_CTAID.X ;  /* 0x00000000000779c3 */ /* 0x000e620000002500 */
[----:B------:R-:W-:-:S05]  /*0f80*/  CS2R.32 R3, SR_CgaSize ;  /* 0x0000000000037805 */ /* 0x000fca0000008a00 */
[----:B------:R-:W-:-:S05]  /*0f90*/  IMAD R3, R3, -0xa0, RZ ;  /* 0xffffff6003037824 */ /* 0x000fca00078e02ff */
[----:B------:R-:W-:-:S14]  /*0fa0*/  R2UR UR5, R3 ;  /* 0x00000000030572ca */ /* 0x000fdc00000e0000 */
[----:B------:R-:W2:Y:S01]  /*0fb0*/  LDCU UR5, c[0x0][UR5+0x2b0] ;  /* 0x00005600050577ac */ /* 0x000ea20008000800 */
[----:B------:R-:W-:-:S05]  /*0fc0*/  CS2R.32 R3, SR_CgaSize ;  /* 0x0000000000037805 */ /* 0x000fca0000008a00 */
[----:B------:R-:W-:-:S05]  /*0fd0*/  IMAD R3, R3, -0xa0, RZ ;  /* 0xffffff6003037824 */ /* 0x000fca00078e02ff */
[----:B------:R-:W-:-:S14]  /*0fe0*/  R2UR UR4, R3 ;  /* 0x00000000030472ca */ /* 0x000fdc00000e0000 */
[----:B------:R-:W3:Y:S01]  /*0ff0*/  LDCU UR4, c[0x0][UR4+0x2b4] ;  /* 0x00005680040477ac */ /* 0x000ee20008000800 */
[----:B------:R-:W4:Y:S01]  /*1000*/  S2UR UR8, SR_CTAID.Y ;  /* 0x00000000000879c3 */ /* 0x000f220000002600 */
[----:B------:R-:W3:Y:S01]  /*1010*/  LDCU UR23, c[0x0][0xb24] ;  /* 0x00016480ff1777ac */ /* 0x000ee20008000800 */
[----:B------:R-:W-:-:S05]  /*1020*/  CS2R.32 R3, SR_CgaSize ;  /* 0x0000000000037805 */ /* 0x000fca0000008a00 */
[----:B------:R-:W-:-:S05]  /*1030*/  IMAD R3, R3, -0xa0, RZ ;  /* 0xffffff6003037824 */ /* 0x000fca00078e02ff */
[----:B------:R-:W-:-:S14]  /*1040*/  R2UR UR60, R3 ;  /* 0x00000000033c72ca */ /* 0x000fdc00000e0000 */
[----:B------:R-:W3:Y:S01]  /*1050*/  LDCU UR60, c[0x0][UR60+0x2a0] ;  /* 0x000054003c3c77ac */ /* 0x000ee20008000800 */
[----:B------:R-:W1:Y:S01]  /*1060*/  S2UR UR36, SR_CTAID.Z ;  /* 0x00000000002479c3 */ /* 0x000e620000002700 */
[----:B------:R-:W-:-:S05]  /*1070*/  CS2R.32 R3, SR_CgaSize ;  /* 0x0000000000037805 */ /* 0x000fca0000008a00 */
[----:B------:R-:W-:-:S05]  /*1080*/  IMAD R3, R3, -0xa0, RZ ;  /* 0xffffff6003037824 */ /* 0x000fca00078e02ff */
[----:B------:R-:W-:-:S14]  /*1090*/  R2UR UR57, R3 ;  /* 0x00000000033972ca */ /* 0x000fdc00000e0000 */
[----:B------:R-:W3:Y:S01]  /*10a0*/  LDCU UR57, c[0x0][UR57+0x2a4] ;  /* 0x00005480393977ac */ /* 0x000ee20008000800 */
[----:B------:R-:W3:Y:S01]  /*10b0*/  LDCU UR40, c[0x0][0xb24] ;  /* 0x00016480ff2877ac */ /* 0x000ee20008000800 */
[----:B-1----:R-:W-:Y:S01]  /*10c0*/  I2FP.F32.U32 R3, UR7 ;  /* 0x0000000700037c45 */ /* 0x002fe20008201000 */
[----:B------:R-:W1:Y:S04]  /*10d0*/  LDCU UR26, c[0x0][0xb30] ;  /* 0x00016600ff1a77ac */ /* 0x000e680008000800 */
[----:B--2---:R-:W-:Y:S01]  /*10e0*/  FMUL R3, R3, UR5 ;  /* 0x0000000503037c20 */ /* 0x004fe20008400000 */
[----:B------:R-:W-:Y:S01]  /*10f0*/  USHF.L.U32 UR24, UR48, 0xa, URZ ;  /* 0x0000000a30187899 */ /* 0x000fe200080006ff */
[----:B----4-:R-:W-:Y:S01]  /*1100*/  I2FP.F32.U32 R2, UR8 ;  /* 0x0000000800027c45 */ /* 0x010fe20008201000 */
[----:B---3--:R-:W-:-:S03]  /*1110*/  UISETP.GE.AND UP2, UPT, UR23, 0x1, UPT ;  /* 0x000000011700788c */ /* 0x008fc6000bf46270 */
[----:B------:R-:W2:Y:S01]  /*1120*/  F2I.U32.TRUNC.NTZ R3, R3 ;  /* 0x0000000300037305 */ /* 0x000ea2000020f000 */
[----:B------:R-:W-:Y:S01]  /*1130*/  UMOV UR46, UR7 ;  /* 0x00000007002e7c82 */ /* 0x000fe20008000000 */
[----:B------:R-:W-:Y:S01]  /*1140*/  FMUL R2, R2, UR4 ;  /* 0x0000000402027c20 */ /* 0x000fe20008400000 */
[----:B------:R-:W-:-:S05]  /*1150*/  UMOV UR45, UR8 ;  /* 0x00000008002d7c82 */ /* 0x000fca0008000000 */
[----:B------:R-:W3:Y:S01]  /*1160*/  F2I.U32.TRUNC.NTZ R2, R2 ;  /* 0x0000000200027305 */ /* 0x000ee2000020f000 */
[----:B--2---:R-:W-:Y:S02]  /*1170*/  R2UR UR4, R3 ;  /* 0x00000000030472ca */ /* 0x004fe400000e0000 */
[----:B---3--:R-:W-:Y:S02]  /*1180*/  R2UR UR6, R2 ;  /* 0x00000000020672ca */ /* 0x008fe400000e0000 */
[----:B------:R-:W-:-:S09]  /*1190*/  PRMT R2, RZ, 0x7610, R2 ;  /* 0x00007610ff027816 */ /* 0x000fd20000000002 */
[----:B------:R-:W-:-:S04]  /*11a0*/  UIADD3 UR5, UPT, UPT, -UR4, URZ, URZ ;  /* 0x000000ff04057290 */ /* 0x000fc8000fffe1ff */
[----:B------:R-:W-:Y:S02]  /*11b0*/  UIMAD UR60, UR60, UR5, UR7 ;  /* 0x000000053c3c72a4 */ /* 0x000fe4000f8e0207 */
[----:B------:R-:W-:-:S04]  /*11c0*/  UIADD3 UR4, UPT, UPT, -UR6, URZ, URZ ;  /* 0x000000ff06047290 */ /* 0x000fc8000fffe1ff */
[----:B------:R-:W-:Y:S01]  /*11d0*/  UIMAD UR57, UR57, UR4, UR8 ;  /* 0x00000004393972a4 */ /* 0x000fe2000f8e0208 */
[----:B-1----:R-:W-:Y:S11]  /*11e0*/  BRA.U UP4, `(.L_x_18) ;  /* 0x0000000104787547 */ /* 0x002ff6000b800000 */
[----:B------:R-:W-:Y:S02]  /*11f0*/  UISETP.NE.AND UP0, UPT, UR57, 0x1, UPT ;  /* 0x000000013900788c */ /* 0x000fe4000bf05270 */
[----:B------:R-:W-:Y:S02]  /*1200*/  UISETP.NE.AND UP1, UPT, UR57, 0x2, UPT ;  /* 0x000000023900788c */ /* 0x000fe4000bf25270 */
[----:B------:R-:W-:Y:S02]  /*1210*/  USEL UR5, URZ, 0x2, UP0 ;  /* 0x00000002ff057887 */ /* 0x000fe40008000000 */
[----:B------:R-:W-:Y:S02]  /*1220*/  UISETP.NE.AND UP0, UPT, UR57, 0x3, UPT ;  /* 0x000000033900788c */ /* 0x000fe4000bf05270 */
[----:B------:R-:W-:Y:S02]  /*1230*/  USEL UR4, URZ, 0x4, UP1 ;  /* 0x00000004ff047887 */ /* 0x000fe40008800000 */
[----:B------:R-:W-:-:S02]  /*1240*/  UISETP.NE.AND UP1, UPT, UR57, 0x4, UPT ;  /* 0x000000043900788c */ /* 0x000fc4000bf25270 */
[----:B------:R-:W-:Y:S02]  /*1250*/  USEL UR7, URZ, 0x8, UP0 ;  /* 0x00000008ff077887 */ /* 0x000fe40008000000 */
[----:B------:R-:W-:Y:S02]  /*1260*/  UISETP.NE.AND UP0, UPT, UR57, 0x5, UPT ;  /* 0x000000053900788c */ /* 0x000fe4000bf05270 */
[----:B------:R-:W-:Y:S02]  /*1270*/  USEL UR6, URZ, 0x10, UP1 ;  /* 0x00000010ff067887 */ /* 0x000fe40008800000 */
[----:B------:R-:W-:Y:S02]  /*1280*/  UISETP.NE.AND UP1, UPT, UR57, 0x6, UPT ;  /* 0x000000063900788c */ /* 0x000fe4000bf25270 */
[----:B------:R-:W-:Y:S02]  /*1290*/  USEL UR11, URZ, 0x20, UP0 ;  /* 0x00000020ff0b7887 */ /* 0x000fe40008000000 */
[----:B------:R-:W-:-:S02]  /*12a0*/  UISETP.NE.AND UP0, UPT, UR57, 0x7, UPT ;  /* 0x000000073900788c */ /* 0x000fc4000bf05270 */
[----:B------:R-:W-:Y:S02]  /*12b0*/  USEL UR12, URZ, 0x40, UP1 ;  /* 0x00000040ff0c7887 */ /* 0x000fe40008800000 */
[----:B------:R-:W-:Y:S02]  /*12c0*/  UISETP.NE.AND UP1, UPT, UR57, URZ, UPT ;  /* 0x000000ff3900728c */ /* 0x000fe4000bf25270 */
[----:B------:R-:W-:Y:S02]  /*12d0*/  USEL UR13, URZ, 0x80, UP0 ;  /* 0x00000080ff0d7887 */ /* 0x000fe40008000000 */
[----:B------:R-:W-:Y:S02]  /*12e0*/  UISETP.NE.AND UP0, UPT, UR60, URZ, UPT ;  /* 0x000000ff3c00728c */ /* 0x000fe4000bf05270 */
[----:B------:R-:W-:Y:S02]  /*12f0*/  UISETP.EQ.OR UP1, UPT, UR60, URZ, !UP1 ;  /* 0x000000ff3c00728c */ /* 0x000fe4000cf22670 */
[----:B------:R-:W-:-:S02]  /*1300*/  USEL UR9, UR5, 0x2, UP0 ;  /* 0x0000000205097887 */ /* 0x000fc40008000000 */
[----:B------:R-:W-:Y:S02]  /*1310*/  USEL UR4, UR4, 0x4, UP0 ;  /* 0x0000000404047887 */ /* 0x000fe40008000000 */
[----:B------:R-:W-:Y:S02]  /*1320*/  USEL UR5, URZ, 0x1, !UP1 ;  /* 0x00000001ff057887 */ /* 0x000fe4000c800000 */
[----:B------:R-:W-:Y:S02]  /*1330*/  USEL UR10, UR7, 0x8, UP0 ;  /* 0x00000008070a7887 */ /* 0x000fe40008000000 */
[----:B------:R-:W-:Y:S02]  /*1340*/  USEL UR8, UR6, 0x10, UP0 ;  /* 0x0000001006087887 */ /* 0x000fe40008000000 */
[----:B------:R-:W-:Y:S02]  /*1350*/  UIADD3 UR4, UPT, UPT, UR4, UR9, UR5 ;  /* 0x0000000904047290 */ /* 0x000fe4000fffe005 */
[----:B------:R-:W-:-:S02]  /*1360*/  USEL UR7, UR11, 0x20, UP0 ;  /* 0x000000200b077887 */ /* 0x000fc40008000000 */
[----:B------:R-:W-:Y:S02]  /*1370*/  USEL UR6, UR12, 0x40, UP0 ;  /* 0x000000400c067887 */ /* 0x000fe40008000000 */
[----:B------:R-:W-:Y:S02]  /*1380*/  UIADD3 UR4, UPT, UPT, UR8, UR10, UR4 ;  /* 0x0000000a08047290 */ /* 0x000fe4000fffe004 */
[----:B------:R-:W-:Y:S02]  /*1390*/  USEL UR5, UR13, 0x80, UP0 ;  /* 0x000000800d057887 */ /* 0x000fe40008000000 */
[----:B------:R-:W-:-:S04]  /*13a0*/  UIADD3 UR4, UPT, UPT, UR6, UR7, UR4 ;  /* 0x0000000706047290 */ /* 0x000fc8000fffe004 */
[----:B------:R-:W-:-:S06]  /*13b0*/  UIADD3 UR4, UPT, UPT, UR4, UR5, URZ ;  /* 0x0000000504047290 */ /* 0x000fcc000fffe0ff */
[----:B------:R-:W-:Y:S02]  /*13c0*/  MOV R2, UR4 ;  /* 0x0000000400027c02 */ /* 0x000fe40008000f00 */
.L_x_18:
[----:B------:R-:W-:Y:S05]  /*13d0*/  BRA.U !UP2, `(.L_x_19) ;  /* 0x000000010ad47547 */ /* 0x000fea000b800000 */
[----:B------:R-:W1:Y:S01]  /*13e0*/  LDCU.128 UR12, c[0x0][0xb10] ;  /* 0x00016200ff0c77ac */ /* 0x000e620008000c00 */
[----:B------:R-:W2:Y:S01]  /*13f0*/  LDCU UR6, c[0x0][0x370] ;  /* 0x00006e00ff0677ac */ /* 0x000ea20008000800 */
[----:B------:R-:W3:Y:S01]  /*1400*/  LDCU UR5, c[0x0][0x374] ;  /* 0x00006e80ff0577ac */ /* 0x000ee20008000800 */
[----:B------:R-:W4:Y:S01]  /*1410*/  LDCU UR25, c[0x0][0xb0c] ;  /* 0x00016180ff1977ac */ /* 0x000f220008000800 */
[----:B------:R-:W4:Y:S01]  /*1420*/  LDCU UR4, c[0x0][0xb20] ;  /* 0x00016400ff0477ac */ /* 0x000f220008000800 */
[----:B------:R-:W4:Y:S01]  /*1430*/  LDCU.64 UR8, c[0x0][0xb28] ;  /* 0x00016500ff0877ac */ /* 0x000f220008000a00 */
[----:B-1----:R-:W-:Y:S02]  /*1440*/  UISETP.NE.AND UP0, UPT, UR14, 0x1, UPT ;  /* 0x000000010e00788c */ /* 0x002fe4000bf05270 */
[----:B---3--:R-:W-:Y:S02]  /*1450*/  UIMAD.WIDE.U32 UR10, UR5, UR15, URZ ;  /* 0x0000000f050a72a5 */ /* 0x008fe4000f8e00ff */
[----:B--2---:R-:W-:-:S02]  /*1460*/  UIMAD.WIDE.U32 UR18, UR6, UR12, URZ ;  /* 0x0000000c061272a5 */ /* 0x004fc4000f8e00ff */
[----:B----4-:R-:W-:Y:S02]  /*1470*/  UISETP.NE.AND UP1, UPT, UR25, 0x1, UPT ;  /* 0x000000011900788c */ /* 0x010fe4000bf25270 */
[----:B------:R-:W-:Y:S01]  /*1480*/  UISETP.NE.AND UP2, UPT, UR23, 0x1, UPT ;  /* 0x000000011700788c */ /* 0x000fe2000bf45270 */
[----:B------:R-:W-:Y:S02]  /*1490*/  UMOV UR10, UR11 ;  /* 0x0000000b000a7c82 */ /* 0x000fe40008000000 */
[----:B------:R-:W-:Y:S01]  /*14a0*/  UMOV UR18, UR19 ;  /* 0x0000001300127c82 */ /* 0x000fe20008000000 */
[----:B------:R-:W-:Y:S02]  /*14b0*/  @UP0 USHF.R.U32.HI UR5, URZ, UR4, UR10 ;  /* 0x00000004ff050299 */ /* 0x000fe4000801160a */
[----:B------:R-:W-:Y:S02]  /*14c0*/  UIMAD.WIDE.U32 UR20, UR45, UR15, URZ ;  /* 0x0000000f2d1472a5 */ /* 0x000fe4000f8e00ff */
[----:B------:R-:W-:-:S02]  /*14d0*/  UIMAD.WIDE.U32 UR10, UR5, UR8, URZ ;  /* 0x00000008050a72a5 */ /* 0x000fc4000f8e00ff */
[----:B------:R-:W-:Y:S02]  /*14e0*/  @UP1 USHF.R.U32.HI UR6, URZ, UR13, UR18 ;  /* 0x0000000dff061299 */ /* 0x000fe40008011612 */
[----:B------:R-:W-:Y:S02]  /*14f0*/  UIMAD.WIDE.U32 UR16, UR46, UR12, URZ ;  /* 0x0000000c2e1072a5 */ /* 0x000fe4000f8e00ff */
[----:B------:R-:W-:Y:S01]  /*1500*/  UIMAD.WIDE.U32 UR18, UR6, UR8, URZ ;  /* 0x00000008061272a5 */ /* 0x000fe2000f8e00ff */
[----:B------:R-:W-:Y:S01]  /*1510*/  UMOV UR20, UR21 ;  /* 0x0000001500147c82 */ /* 0x000fe20008000000 */
[----:B------:R-:W-:Y:S01]  /*1520*/  UMOV UR10, UR11 ;  /* 0x0000000b000a7c82 */ /* 0x000fe20008000000 */
[----:B------:R-:W-:Y:S02]  /*1530*/  USHF.R.U32.HI UR20, URZ, UR4, UR20 ;  /* 0x00000004ff147299 */ /* 0x000fe40008011614 */
[----:B------:R-:W-:Y:S02]  /*1540*/  @UP2 USHF.R.U32.HI UR5, URZ, UR9, UR10 ;  /* 0x00000009ff052299 */ /* 0x000fe4000801160a */
[----:B------:R-:W-:Y:S01]  /*1550*/  UMOV UR7, UR19 ;  /* 0x0000001300077c82 */ /* 0x000fe20008000000 */
[----:B------:R-:W-:Y:S01]  /*1560*/  UMOV UR16, UR17 ;  /* 0x0000001100107c82 */ /* 0x000fe20008000000 */
[----:B------:R-:W-:-:S02]  /*1570*/  @UP2 USHF.R.U32.HI UR6, URZ, UR9, UR7 ;  /* 0x00000009ff062299 */ /* 0x000fc40008011607 */
[----:B------:R-:W-:Y:S02]  /*1580*/  USHF.R.U32.HI UR13, URZ, UR13, UR16 ;  /* 0x0000000dff0d7299 */ /* 0x000fe40008011610 */
[----:B------:R-:W-:Y:S02]  /*1590*/  USEL UR4, UR45, UR20, !UP0 ;  /* 0x000000142d047287 */ /* 0x000fe4000c000000 */
[----:B------:R-:W-:Y:S02]  /*15a0*/  UIMAD UR7, UR5, UR23, URZ ;  /* 0x00000017050772a4 */ /* 0x000fe4000f8e02ff */
[----:B------:R-:W-:Y:S02]  /*15b0*/  USEL UR5, UR46, UR13, !UP1 ;  /* 0x0000000d2e057287 */ /* 0x000fe4000c800000 */
[----:B------:R-:W-:Y:S02]  /*15c0*/  UIMAD UR12, UR6, UR23, URZ ;  /* 0x00000017060c72a4 */ /* 0x000fe4000f8e02ff */
[----:B------:R-:W-:-:S02]  /*15d0*/  UISETP.GE.AND UP0, UPT, UR4, UR7, UPT ;  /* 0x000000070400728c */ /* 0x000fc4000bf06270 */
[----:B------:R-:W-:Y:S02]  /*15e0*/  UIMAD.WIDE.U32 UR10, UR4, UR8, URZ ;  /* 0x00000008040a72a5 */ /* 0x000fe4000f8e00ff */
[----:B------:R-:W-:Y:S02]  /*15f0*/  UISETP.GE.OR UP0, UPT, UR5, UR12, UP0 ;  /* 0x0000000c0500728c */ /* 0x000fe40008706670 */
[----:B------:R-:W-:Y:S02]  /*1600*/  UIMAD.WIDE.U32 UR12, UR5, UR8, URZ ;  /* 0x00000008050c72a5 */ /* 0x000fe4000f8e00ff */
[----:B------:R-:W-:Y:S01]  /*1610*/  UIADD3 UR10, UPT, UPT, -UR4, URZ, URZ ;  /* 0x000000ff040a7290 */ /* 0x000fe2000fffe1ff */
[----:B------:R-:W-:Y:S01]  /*1620*/  UMOV UR8, UR11 ;  /* 0x0000000b00087c82 */ /* 0x000fe20008000000 */
[----:B------:R-:W-:Y:S02]  /*1630*/  UIADD3 UR11, UPT, UPT, -UR5, URZ, URZ ;  /* 0x000000ff050b7290 */ /* 0x000fe4000fffe1ff */
[----:B------:R-:W-:-:S03]  /*1640*/  USHF.R.U32.HI UR8, URZ, UR9, UR8 ;  /* 0x00000009ff087299 */ /* 0x000fc60008011608 */
[----:B------:R-:W-:Y:S01]  /*1650*/  @!UP0 UMOV UR7, UR13 ;  /* 0x0000000d00078c82 */ /* 0x000fe20008000000 */
[----:B------:R-:W-:Y:S02]  /*1660*/  UIMAD UR45, UR14, UR10, UR45 ;  /* 0x0000000a0e2d72a4 */ /* 0x000fe4000f8e022d */
[----:B------:R-:W-:Y:S02]  /*1670*/  USEL UR8, UR4, UR8, !UP2 ;  /* 0x0000000804087287 */ /* 0x000fe4000d000000 */
[----:B------:R-:W-:Y:S02]  /*1680*/  @!UP0 USHF.R.U32.HI UR7, URZ, UR9, UR7 ;  /* 0x00000009ff078299 */ /* 0x000fe40008011607 */
[----:B------:R-:W-:Y:S02]  /*1690*/  UIADD3 UR9, UPT, UPT, -UR8, URZ, URZ ;  /* 0x000000ff08097290 */ /* 0x000fe4000fffe1ff */
[----:B------:R-:W-:Y:S02]  /*16a0*/  @!UP0 USEL UR7, UR5, UR7, !UP2 ;  /* 0x0000000705078287 */ /* 0x000fe4000d000000 */
[----:B------:R-:W-:-:S02]  /*16b0*/  UIMAD UR9, UR23, UR9, UR4 ;  /* 0x00000009170972a4 */ /* 0x000fc4000f8e0204 */
[----:B------:R-:W-:Y:S02]  /*16c0*/  @!UP0 UIADD3 UR8, UPT, UPT, UR8, -UR7, URZ ;  /* 0x8000000708088290 */ /* 0x000fe4000fffe0ff */
[----:B------:R-:W-:Y:S02]  /*16d0*/  @!UP0 UIMAD UR6, UR9, UR6, UR7 ;  /* 0x00000006090682a4 */ /* 0x000fe4000f8e0207 */
[----:B------:R-:W-:Y:S02]  /*16e0*/  @!UP0 UIMAD UR4, UR8, UR23, UR5 ;  /* 0x00000017080482a4 */ /* 0x000fe4000f8e0205 */
[----:B------:R-:W-:Y:S02]  /*16f0*/  UIMAD UR46, UR25, UR11, UR46 ;  /* 0x0000000b192e72a4 */ /* 0x000fe4000f8e022e */
[----:B------:R-:W-:Y:S01]  /*1700*/  UIMAD UR45, UR4, UR14, UR45 ;  /* 0x0000000e042d72a4 */ /* 0x000fe2000f8e022d */
[----:B------:R-:W-:Y:S02]  /*1710*/  @!UP0 UMOV UR5, UR6 ;  /* 0x0000000600058c82 */ /* 0x000fe40008000000 */
[----:B------:R-:W-:-:S12]  /*1720*/  UIMAD UR46, UR5, UR25, UR46 ;  /* 0x00000019052e72a4 */ /* 0x000fd8000f8e022e */
.L_x_19:
[----:B------:R-:W-:Y:S02]  /*1730*/  UISETP.NE.AND UP1, UPT, UR26, 0x1, UPT ;  /* 0x000000011a00788c */ /* 0x000fe4000bf25270 */
[----:B------:R-:W-:Y:S02]  /*1740*/  UISETP.NE.AND UP0, UPT, UR22, 0x2, UPT ;  /* 0x000000021600788c */ /* 0x000fe4000bf05270 */
[----:B------:R-:W-:-:S05]  /*1750*/  ULOP3.LUT UR24, UR24, 0x1c00, URZ, 0xc0, !UPT ;  /* 0x00001c0018187892 */ /* 0x000fca000f8ec0ff */
[----:B------:R-:W-:Y:S07]  /*1760*/  BRA.U UP1, `(.L_x_20) ;  /* 0x0000000101447547 */ /* 0x000fee000b800000 */
[----:B------:R-:W1:Y:S01]  /*1770*/  LDCU.128 UR8, c[0x0][0xb10] ;  /* 0x00016200ff0877ac */ /* 0x000e620008000c00 */
[----:B------:R-:W2:Y:S01]  /*1780*/  LDCU UR12, c[0x0][0xb0c] ;  /* 0x00016180ff0c77ac */ /* 0x000ea20008000800 */
[----:B------:R-:W3:Y:S01]  /*1790*/  LDCU UR13, c[0x0][0xb20] ;  /* 0x00016400ff0d77ac */ /* 0x000ee20008000800 */
[----:B-1----:R-:W-:Y:S02]  /*17a0*/  UIMAD.WIDE.U32 UR6, UR46, UR8, URZ ;  /* 0x000000082e0672a5 */ /* 0x002fe4000f8e00ff */
[----:B------:R-:W-:Y:S02]  /*17b0*/  UIMAD.WIDE.U32 UR4, UR45, UR11, URZ ;  /* 0x0000000b2d0472a5 */ /* 0x000fe4000f8e00ff */
[----:B--2---:R-:W-:Y:S02]  /*17c0*/  UISETP.NE.AND UP2, UPT, UR12, 0x1, UPT ;  /* 0x000000010c00788c */ /* 0x004fe4000bf45270 */
[----:B------:R-:W-:Y:S01]  /*17d0*/  UISETP.NE.AND UP1, UPT, UR10, 0x1, UPT ;  /* 0x000000010a00788c */ /* 0x000fe2000bf25270 */
[----:B------:R-:W-:-:S02]  /*17e0*/  UMOV UR6, UR7 ;  /* 0x0000000700067c82 */ /* 0x000fc40008000000 */
[----:B------:R-:W-:Y:S01]  /*17f0*/  UMOV UR4, UR5 ;  /* 0x0000000500047c82 */ /* 0x000fe20008000000 */
[----:B------:R-:W-:Y:S02]  /*1800*/  USHF.R.U32.HI UR6, URZ, UR9, UR6 ;  /* 0x00000009ff067299 */ /* 0x000fe40008011606 */
[----:B---3--:R-:W-:Y:S02]  /*1810*/  USHF.R.U32.HI UR4, URZ, UR13, UR4 ;  /* 0x0000000dff047299 */ /* 0x008fe40008011604 */
[----:B------:R-:W-:Y:S02]  /*1820*/  USEL UR5, UR46, UR6, !UP2 ;  /* 0x000000062e057287 */ /* 0x000fe4000d000000 */
[----:B------:R-:W-:-:S04]  /*1830*/  USEL UR4, UR45, UR4, !UP1 ;  /* 0x000000042d047287 */ /* 0x000fc8000c800000 */
[----:B------:R-:W-:Y:S02]  /*1840*/  UIADD3 UR6, UPT, UPT, UR5, -UR4, URZ ;  /* 0x8000000405067290 */ /* 0x000fe4000fffe0ff */
[----:B------:R-:W-:Y:S02]  /*1850*/  UIADD3 UR4, UPT, UPT, -UR5, UR4, URZ ;  /* 0x0000000405047290 */ /* 0x000fe4000fffe1ff */
[----:B------:R-:W-:Y:S02]  /*1860*/  UIMAD UR45, UR6, UR10, UR45 ;  /* 0x0000000a062d72a4 */ /* 0x000fe4000f8e022d */
[----:B------:R-:W-:-:S12]  /*1870*/  UIMAD UR46, UR4, UR12, UR46 ;  /* 0x0000000c042e72a4 */ /* 0x000fd8000f8e022e */
.L_x_20:
[----:B------:R-:W-:Y:S05]  /*1880*/  BRA.U !UP5, `(.L_x_21) ;  /* 0x000000010d0c7547 */ /* 0x000fea000b800000 */
[----:B------:R-:W-:Y:S01]  /*1890*/  UCGABAR_WAIT ;  /* 0x0000000000007dc7 */ /* 0x000fe20008000000 */
[----:B------:R-:W-:Y:S01]  /*18a0*/  CCTL.IVALL ;  /* 0x00000000ff00798f */ /* 0x000fe20002000000 */
[----:B------:R-:W-:Y:S05]  /*18b0*/  BRA `(.L_x_22) ;  /* 0x0000000000047947 */ /* 0x000fea0003800000 */
.L_x_21:
[----:B------:R-:W-:Y:S06]  /*18c0*/  BAR.SYNC.DEFER_BLOCKING 0x0 ;  /* 0x0000000000007b1d */ /* 0x000fec0000010000 */
.L_x_22:
[----:B------:R-:W-:Y:S05]  /*18d0*/  BRA.U UP0, `(.L_x_23) ;  /* 0x0000001900907547 */ /* 0x000fea000b800000 */
[----:B------:R-:W1:Y:S01]  /*18e0*/  LDCU UR6, c[0x0][0x38c] ;  /* 0x00007180ff0677ac */ /* 0x000e620008000800 */
[----:B------:R-:W-:Y:S01]  /*18f0*/  PLOP3.LUT P1, PT, PT, PT, UP3, 0x80, 0x8 ;  /* 0x000000000008781c */ /* 0x000fe20003f2f038 */
[----:B------:R-:W-:Y:S01]  /*1900*/  IMAD.MOV.U32 R12, RZ, RZ, 0x1 ;  /* 0x00000001ff0c7424 */ /* 0x000fe200078e00ff */
[----:B------:R-:W-:Y:S01]  /*1910*/  ISETP.EQ.OR P2, PT, R0, RZ, P3 ;  /* 0x000000ff0000720c */ /* 0x000fe20001f42670 */
[----:B------:R-:W-:Y:S01]  /*1920*/  UISETP.NE.AND UP1, UPT, UR22, URZ, UPT ;  /* 0x000000ff1600728c */ /* 0x000fe2000bf25270 */
[----:B------:R-:W-:Y:S02]  /*1930*/  PLOP3.LUT P1, PT, P1, PT, PT, 0x8, 0x80 ;  /* 0x000000000080781c */ /* 0x000fe40000f2e170 */
[----:B------:R-:W-:Y:S01]  /*1940*/  CS2R R10, SRZ ;  /* 0x00000000000a7805 */ /* 0x000fe2000001ff00 */
[----:B------:R-:W-:Y:S01]  /*1950*/  IMAD.MOV.U32 R9, RZ, RZ, RZ ;  /* 0x000000ffff097224 */ /* 0x000fe200078e00ff */
[----:B------:R-:W2:Y:S01]  /*1960*/  LDCU UR39, c[0x0][0x370] ;  /* 0x00006e00ff2777ac */ /* 0x000ea20008000800 */
[----:B------:R-:W-:Y:S01]  /*1970*/  IMAD.MOV.U32 R8, RZ, RZ, 0x1 ;  /* 0x00000001ff087424 */ /* 0x000fe200078e00ff */
[----:B------:R-:W3:Y:S01]  /*1980*/  LDCU.64 UR28, c[0x0][0x348] ;  /* 0x00006900ff1c77ac */ /* 0x000ee20008000a00 */
[----:B------:R-:W-:-:S02]  /*1990*/  USHF.R.U32.HI UR44, URZ, 0x6, UR24 ;  /* 0x00000006ff2c7899 */ /* 0x000fc40008011618 */
[----:B-1----:R-:W-:Y:S02]  /*19a0*/  UIADD3 UR5, UPT, UPT, UR6, 0x3f, URZ ;  /* 0x0000003f06057890 */ /* 0x002fe4000fffe0ff */
[----:B------:R-:W-:Y:S02]  /*19b0*/  UIADD3 UR47, UPT, UPT, UR6, 0x7e, URZ ;  /* 0x0000007e062f7890 */ /* 0x000fe4000fffe0ff */
[----:B------:R-:W-:Y:S01]  /*19c0*/  USHF.R.S32.HI UR4, URZ, 0x1f, UR5 ;  /* 0x0000001fff047899 */ /* 0x000fe20008011405 */
[----:B------:R-:W1:Y:S03]  /*19d0*/  LDCU UR38, c[0x0][0x374] ;  /* 0x00006e80ff2677ac */ /* 0x000e660008000800 */
[----:B------:R-:W-:Y:S02]  /*19e0*/  ULEA.HI UR4, UR4, UR5, URZ, 0x6 ;  /* 0x0000000504047291 */ /* 0x000fe4000f8f30ff */
[----:B------:R-:W-:-:S02]  /*19f0*/  USEL UR25, UR34, 0x2, UP1 ;  /* 0x0000000222197887 */ /* 0x000fc40008800000 */
[----:B------:R-:W-:Y:S02]  /*1a00*/  USHF.R.S32.HI UR42, URZ, 0x6, UR4 ;  /* 0x00000006ff2a7899 */ /* 0x000fe40008011404 */
[----:B------:R-:W-:Y:S02]  /*1a10*/  UIADD3 UR4, UPT, UPT, UR6, -0x1, URZ ;  /* 0xffffffff06047890 */ /* 0x000fe4000fffe0ff */
[----:B------:R-:W-:Y:S02]  /*1a20*/  UISETP.LT.U32.AND UP0, UPT, UR42, 0x11, UPT ;  /* 0x000000112a00788c */ /* 0x000fe4000bf01070 */
[----:B------:R-:W-:Y:S02]  /*1a30*/  UISETP.GE.U32.AND UP2, UPT, UR4, -0x7f, UPT ;  /* 0xffffff810400788c */ /* 0x000fe4000bf46070 */
[----:B------:R-:W-:Y:S01]  /*1a40*/  USEL UR41, UR42, 0x11, UP0 ;  /* 0x000000112a297887 */ /* 0x000fe20008000000 */
[----:B------:R-:W-:-:S03]  /*1a50*/  UMOV UR5, URZ ;  /* 0x000000ff00057c82 */ /* 0x000fc60008000000 */
[----:B------:R-:W-:Y:S02]  /*1a60*/  UIADD3 UR21, UPT, UPT, UR41, -0x1, URZ ;  /* 0xffffffff29157890 */ /* 0x000fe4000fffe0ff */
[----:B------:R-:W-:-:S03]  /*1a70*/  UIADD3 UR43, UPT, UPT, UR42, -UR41, URZ ;  /* 0x800000292a2b7290 */ /* 0x000fc6000fffe0ff */
[----:B------:R-:W-:-:S04]  /*1a80*/  @UP2 UIADD3 UR21, UPT, UPT, UR41, URZ, URZ ;  /* 0x000000ff29152290 */ /* 0x000fc8000fffe0ff */
[----:B-123--:R-:W-:-:S12]  /*1a90*/  UIADD3 UR21, UPT, UPT, UR21, 0x1, URZ ;  /* 0x0000000115157890 */ /* 0x00efd8000fffe0ff */
.L_x_43:
[----:B------:R-:W-:Y:S01]  /*1aa0*/  UISETP.NE.AND UP0, UPT, UR48, URZ, UPT ;  /* 0x000000ff3000728c */ /* 0x000fe2000bf05270 */
[----:B------:R-:W1:Y:S08]  /*1ab0*/  S2UR UR48, SR_CgaCtaId ;  /* 0x00000000003079c3 */ /* 0x000e700000008800 */
[----:B------:R-:W-:Y:S05]  /*1ac0*/  BRA.U UP0, `(.L_x_24) ;  /* 0x0000000100347547 */ /* 0x000fea000b800000 */
[----:B------:R-:W2:Y:S01]  /*1ad0*/  S2R R0, SR_CgaCtaId ;  /* 0x0000000000007919 */ /* 0x000ea20000008800 */
[----:B------:R-:W-:-:S04]  /*1ae0*/  MOV R2, 0x400 ;  /* 0x0000040000027802 */ /* 0x000fc80000000f00 */
[----:B--2---:R-:W-:Y:S02]  /*1af0*/  LEA R0, R0, R2, 0x18 ;  /* 0x0000000200007211 */ /* 0x004fe400078ec0ff */
[----:B------:R-:W-:-:S03]  /*1b00*/  SHF.L.U32 R2, R8, 0x1f, RZ ;  /* 0x0000001f08027819 */ /* 0x000fc600000006ff */
[----:B------:R-:W-:-:S04]  /*1b10*/  IMAD R0, R9, 0x8, R0 ;  /* 0x0000000809007824 */ /* 0x000fc800078e0200 */
[----:B------:R-:W2:Y:S02]  /*1b20*/  SYNCS.PHASECHK.TRANS64.TRYWAIT P0, [R0+URZ+0x1a0], R2 ;  /* 0x0001a002000075a7 */ /* 0x000ea400080011ff */
[----:B--2---:R-:W-:Y:S05]  /*1b30*/  @!P0 BRA `(.L_x_25) ;  /* 0x0000005c00c08947 */ /* 0x004fea0003800000 */
.L_x_116:
[----:B------:R-:W-:Y:S01]  /*1b40*/  VIADD R9, R9, 0x1 ;  /* 0x0000000109097836 */ /* 0x000fe20000000000 */
[----:B------:R2:W-:Y:S04]  /*1b50*/  SYNCS.ARRIVE.TRANS64.A1T0 RZ, [R0+URZ+0x190], RZ ;  /* 0x000190ff00ff79a7 */ /* 0x0005e800081000ff */
[----:B------:R-:W-:-:S04]  /*1b60*/  ISETP.NE.AND P0, PT, R9, 0x2, PT ;  /* 0x000000020900780c */ /* 0x000fc80003f05270 */
[----:B------:R-:W-:Y:S02]  /*1b70*/  SEL R9, R9, RZ, P0 ;  /* 0x000000ff09097207 */ /* 0x000fe40000000000 */
[----:B--2---:R-:W-:-:S04]  /*1b80*/  SEL R0, RZ, 0x1, P0 ;  /* 0x00000001ff007807 */ /* 0x004fc80000000000 */
[----:B------:R-:W-:-:S07]  /*1b90*/  LOP3.LUT R8, R8, R0, RZ, 0x3c, !PT ;  /* 0x0000000008087212 */ /* 0x000fce00078e3cff */
.L_x_24:
[----:B------:R-:W-:Y:S01]  /*1ba0*/  UMOV UR6, 0x400 ;  /* 0x0000040000067882 */ /* 0x000fe20000000000 */
[----:B------:R-:W-:Y:S01]  /*1bb0*/  SHF.L.U32 R0, R12, 0x1f, RZ ;  /* 0x0000001f0c007819 */ /* 0x000fe200000006ff */
[----:B-1----:R-:W-:Y:S02]  /*1bc0*/  ULEA UR6, UR48, UR6, 0x18 ;  /* 0x0000000630067291 */ /* 0x002fe4000f8ec0ff */
[----:B------:R-:W-:Y:S02]  /*1bd0*/  UISETP.GE.U32.AND UP0, UPT, UR47, 0x7f, UPT ;  /* 0x0000007f2f00788c */ /* 0x000fe4000bf06070 */
[----:B------:R-:W-:Y:S02]  /*1be0*/  ULEA UR4, UR5, UR6, 0x3 ;  /* 0x0000000605047291 */ /* 0x000fe4000f8e18ff */
[----:B------:R-:W-:Y:S02]  /*1bf0*/  USHF.L.U32 UR11, UR45, 0x6, URZ ;  /* 0x000000062d0b7899 */ /* 0x000fe400080006ff */
[----:B------:R-:W-:Y:S01]  /*1c00*/  ULEA UR35, UR46, UR44, 0x7 ;  /* 0x0000002c2e237291 */ /* 0x000fe2000f8e38ff */
[----:B------:R-:W-:-:S04]  /*1c10*/  UMOV UR13, URZ ;  /* 0x000000ff000d7c82 */ /* 0x000fc80008000000 */
[----:B------:R1:W2:Y:S01]  /*1c20*/  SYNCS.PHASECHK.TRANS64.TRYWAIT P0, [UR4+0x88], R0 ;  /* 0x00008800ff0075a7 */ /* 0x0002a20008001104 */
[----:B------:R-:W-:Y:S06]  /*1c30*/  BRA.U !UP0, `(.L_x_26) ;  /* 0x0000000108bc7547 */ /* 0x000fec000b800000 */
[----:B------:R-:W-:Y:S01]  /*1c40*/  UMOV UR7, URZ ;  /* 0x000000ff00077c82 */ /* 0x000fe20008000000 */
[----:B------:R-:W-:-:S05]  /*1c50*/  UMOV UR4, UR5 ;  /* 0x0000000500047c82 */ /* 0x000fca0008000000 */
.L_x_32:
[----:B------:R-:W-:Y:S01]  /*1c60*/  ULEA UR33, UR4, UR6, 0x3 ;  /* 0x0000000604217291 */ /* 0x000fe2000f8e18ff */
[----:B--2---:R-:W-:Y:S01]  /*1c70*/  @!P3 MOV R2, 0x3000 ;  /* 0x000030000002b802 */ /* 0x004fe20000000f00 */
[----:B--2-4-:R-:W-:Y:S10]  /*1c80*/  @P0 BRA `(.L_x_27) ;  /* 0x00000000000c0947 */ /* 0x014ff40003800000 */
[----:B------:R-:W-:-:S04]  /*1c90*/  SHF.L.U32 R3, R12, 0x1f, RZ ;  /* 0x0000001f0c037819 */ /* 0x000fc800000006ff */
[----:B------:R-:W2:Y:S02]  /*1ca0*/  SYNCS.PHASECHK.TRANS64.TRYWAIT P0, [UR33+0x88], R3 ;  /* 0x00008803ff0075a7 */ /* 0x000ea40008001121 */
[----:B--2---:R-:W-:Y:S05]  /*1cb0*/  @!P0 BRA `(.L_x_28) ;  /* 0x0000005c00748947 */ /* 0x004fea0003800000 */
.L_x_27:
[----:B------:R2:W-:Y:S01]  /*1cc0*/  @!P3 SYNCS.ARRIVE.TRANS64 RZ, [UR33], R2 ;  /* 0x00000002ffffb9a7 */ /* 0x0005e20008000021 */
[----:B------:R-:W-:-:S04]  /*1cd0*/  ULOP3.LUT UR5, UR25, 0x2, URZ, 0xfc, !UPT ;  /* 0x0000000219057892 */ /* 0x000fc8000f8efcff */
[----:B------:R-:W-:-:S09]  /*1ce0*/  UISETP.NE.AND UP0, UPT, UR5, 0x2, UPT ;  /* 0x000000020500788c */ /* 0x000fd2000bf05270 */
[----:B------:R-:W-:Y:S05]  /*1cf0*/  BRA.U UP0, `(.L_x_29) ;  /* 0x0000000100047547 */ /* 0x000fea000b800000 */
[----:B------:R-:W-:Y:S05]  /*1d00*/  BPT.TRAP 0x1 ;  /* 0x000000040000795c */ /* 0x000fea0000300000 */
.L_x_29:
[----:B------:R-:W-:Y:S04]  /*1d10*/  BSSY.RECONVERGENT B0, `(.L_x_30) ;  /* 0x0000003000007945 */ /* 0x000fe80003800200 */
[----:B------:R-:W-:Y:S05]  /*1d20*/  @P2 BRA `(.L_x_31) ;  /* 0x0000000000042947 */ /* 0x000fea0003800000 */
[----:B------:R-:W-:Y:S05]  /*1d30*/  BPT.TRAP 0x1 ;  /* 0x000000040000795c */ /* 0x000fea0000300000 */
.L_x_31:
[----:B------:R-:W-:Y:S05]  /*1d40*/  BSYNC.RECONVERGENT B0 ;  /* 0x0000000000007941 */ /* 0x000fea0003800200 */
.L_x_30:
[----:B------:R-:W-:Y:S02]  /*1d50*/  UIADD3 UR5, UPT, UPT, UR4, 0x1, URZ ;  /* 0x0000000104057890 */ /* 0x000fe4000fffe0ff */
[----:B------:R-:W-:Y:S02]  /*1d60*/  ULEA UR32, UR4, UR24, 0xd ;  /* 0x0000001804207291 */ /* 0x000fe4000f8e68ff */
[----:B------:R-:W-:Y:S02]  /*1d70*/  UISETP.NE.AND UP0, UPT, UR5, 0x11, UPT ;  /* 0x000000110500788c */ /* 0x000fe4000bf05270 */
[----:B------:R-:W-:Y:S02]  /*1d80*/  UIADD3 UR16, UP1, UPT, UR28, 0x80, URZ ;  /* 0x000000801c107890 */ /* 0x000fe4000ff3e0ff */
[----:B------:R-:W-:Y:S02]  /*1d90*/  USEL UR9, URZ, 0x1, UP0 ;  /* 0x00000001ff097887 */ /* 0x000fe40008000000 */
[----:B------:R-:W-:-:S02]  /*1da0*/  USEL UR5, UR5, URZ, UP0 ;  /* 0x000000ff05057287 */ /* 0x000fc40008000000 */
[----:B------:R-:W-:Y:S02]  /*1db0*/  UIADD3 UR14, UP0, UPT, UR28, 0x180, URZ ;  /* 0x000001801c0e7890 */ /* 0x000fe4000ff1e0ff */
[----:B------:R-:W-:Y:S01]  /*1dc0*/  ULEA UR8, UR5, UR6, 0x3 ;  /* 0x0000000605087291 */ /* 0x000fe2000f8e18ff */
[----:B------:R-:W-:Y:S01]  /*1dd0*/  LOP3.LUT R12, R12, UR9, RZ, 0x3c, !PT ;  /* 0x000000090c0c7c12 */ /* 0x000fe2000f8e3cff */
[----:B------:R-:W-:Y:S02]  /*1de0*/  USHF.L.U32 UR34, UR7, 0x6, URZ ;  /* 0x0000000607227899 */ /* 0x000fe400080006ff */
[----:B------:R-:W-:Y:S01]  /*1df0*/  UIADD3.X UR17, UPT, UPT, URZ, UR29, URZ, UP1, !UPT ;  /* 0x0000001dff117290 */ /* 0x000fe20008ffe4ff */
[----:B-1----:R-:W-:Y:S01]  /*1e00*/  SHF.L.U32 R0, R12, 0x1f, RZ ;  /* 0x0000001f0c007819 */ /* 0x002fe200000006ff */
[----:B------:R-:W-:Y:S02]  /*1e10*/  UIADD3 UR32, UPT, UPT, UR6, 0x4400, UR32 ;  /* 0x0000440006207890 */ /* 0x000fe4000fffe020 */
[----:B------:R-:W-:Y:S01]  /*1e20*/  UIADD3.X UR15, UPT, UPT, URZ, UR29, URZ, UP0, !UPT ;  /* 0x0000001dff0f7290 */ /* 0x000fe200087fe4ff */
[----:B------:R3:W4:Y:S01]  /*1e30*/  SYNCS.PHASECHK.TRANS64.TRYWAIT P0, [UR8+0x88], R0 ;  /* 0x00008800ff0075a7 */ /* 0x0007220008001108 */
[----:B------:R-:W-:Y:S01]  /*1e40*/  ULEA UR8, UR4, UR6, 0xc ;  /* 0x0000000604087291 */ /* 0x000fe2000f8e60ff */
[----:B------:R-:W-:Y:S01]  /*1e50*/  UMOV UR13, 0xff0000 ;  /* 0x00ff0000000d7882 */ /* 0x000fe20000000000 */
[----:B------:R-:W-:-:S02]  /*1e60*/  UMOV UR18, 0x0 ;  /* 0x0000000000127882 */ /* 0x000fc40000000000 */
[----:B------:R-:W-:Y:S01]  /*1e70*/  UIADD3 UR8, UPT, UPT, UR8, 0x26400, URZ ;  /* 0x0002640008087890 */ /* 0x000fe2000fffe0ff */
[----:B------:R-:W-:Y:S01]  /*1e80*/  UMOV UR19, 0x10000000 ;  /* 0x1000000000137882 */ /* 0x000fe20000000000 */
[----:B------:R-:W-:Y:S01]  /*1e90*/  UMOV UR12, UR36 ;  /* 0x00000024000c7c82 */ /* 0x000fe20008000000 */
[----:B------:R-:W-:Y:S01]  /*1ea0*/  UMOV UR9, UR33 ;  /* 0x0000002100097c82 */ /* 0x000fe20008000000 */
[----:B------:R-:W-:Y:S01]  /*1eb0*/  UMOV UR10, UR34 ;  /* 0x00000022000a7c82 */ /* 0x000fe20008000000 */
[----:B------:R1:W-:Y:S01]  /*1ec0*/  UTMALDG.3D.MULTICAST [UR32], [UR16], UR13, desc[UR18] ;  /* 0x00001220100073b4 */ /* 0x0003e2000801180d */
[----:B------:R-:W-:Y:S01]  /*1ed0*/  UIADD3 UR7, UPT, UPT, UR7, 0x1, URZ ;  /* 0x0000000107077890 */ /* 0x000fe2000fffe0ff */
[----:B------:R-:W-:-:S03]  /*1ee0*/  UMOV UR4, UR5 ;  /* 0x0000000500047c82 */ /* 0x000fc60008000000 */
[----:B------:R-:W-:Y:S01]  /*1ef0*/  UISETP.NE.AND UP0, UPT, UR7, UR21, UPT ;  /* 0x000000150700728c */ /* 0x000fe2000bf05270 */
[----:B------:R3:W-:Y:S01]  /*1f00*/  UTMALDG.3D [UR8], [UR14], desc[UR18] ;  /* 0x000012080e0075b4 */ /* 0x0007e20008011000 */
[----:B-1----:R-:W-:-:S07]  /*1f10*/  UMOV UR13, UR21 ;  /* 0x00000015000d7c82 */ /* 0x002fce0008000000 */
[----:B---3--:R-:W-:Y:S05]  /*1f20*/  BRA.U UP0, `(.L_x_32) ;  /* 0xfffffffd004c7547 */ /* 0x008fea000b83ffff */
.L_x_26:
[----:B------:R-:W-:Y:S01]  /*1f30*/  ULEA UR4, UR5, UR6, 0x3 ;  /* 0x0000000605047291 */ /* 0x000fe2000f8e18ff */
[----:B-1----:R-:W-:Y:S01]  /*1f40*/  SHF.L.U32 R0, R12, 0x1f, RZ ;  /* 0x0000001f0c007819 */ /* 0x002fe200000006ff */
[----:B------:R-:W-:Y:S01]  /*1f50*/  @!P1 SYNCS.ARRIVE.TRANS64.A1T0 RZ, [UR6+0x128], RZ ;  /* 0x000128ffffff99a7 */ /* 0x000fe20008100006 */
[----:B------:R-:W-:-:S06]  /*1f60*/  UISETP.GT.AND UP0, UPT, UR42, UR41, UPT ;  /* 0x000000292a00728c */ /* 0x000fcc000bf04270 */
[----:B--2-4-:R1:W2:Y:S03]  /*1f70*/  SYNCS.PHASECHK.TRANS64.TRYWAIT P0, [UR4+0x88], R0 ;  /* 0x00008800ff0075a7 */ /* 0x0142a60008001104 */
[----:B------:R-:W-:Y:S05]  /*1f80*/  BRA.U !UP0, `(.L_x_33) ;  /* 0x0000000108c07547 */ /* 0x000fea000b800000 */
[----:B------:R-:W-:Y:S01]  /*1f90*/  UIADD3 UR26, UPT, UPT, UR43, UR13, URZ ;  /* 0x0000000d2b1a7290 */ /* 0x000fe2000fffe0ff */
[----:B------:R-:W-:-:S11]  /*1fa0*/  UMOV UR4, UR5 ;  /* 0x0000000500047c82 */ /* 0x000fd60008000000 */
.L_x_39:
[----:B------:R-:W-:Y:S01]  /*1fb0*/  ULEA UR17, UR4, UR6, 0x3 ;  /* 0x0000000604117291 */ /* 0x000fe2000f8e18ff */
[----:B--2---:R-:W-:Y:S01]  /*1fc0*/  @!P3 MOV R2, 0x3000 ;  /* 0x000030000002b802 */ /* 0x004fe20000000f00 */
[----:B--2-4-:R-:W-:Y:S10]  /*1fd0*/  @P0 BRA `(.L_x_34) ;  /* 0x00000000000c0947 */ /* 0x014ff40003800000 */
[----:B------:R-:W-:-:S04]  /*1fe0*/  SHF.L.U32 R3, R12, 0x1f, RZ ;  /* 0x0000001f0c037819 */ /* 0x000fc800000006ff */
[----:B------:R-:W2:Y:S02]  /*1ff0*/  SYNCS.PHASECHK.TRANS64.TRYWAIT P0, [UR17+0x88], R3 ;  /* 0x00008803ff0075a7 */ /* 0x000ea40008001111 */
[----:B--2---:R-:W-:Y:S05]  /*2000*/  @!P0 BRA `(.L_x_35) ;  /* 0x0000005800b88947 */ /* 0x004fea0003800000 */
.L_x_34:
[----:B------:R2:W-:Y:S01]  /*2010*/  @!P3 SYNCS.ARRIVE.TRANS64 RZ, [UR17], R2 ;  /* 0x00000002ffffb9a7 */ /* 0x0005e20008000011 */
[----:B------:R-:W-:-:S04]  /*2020*/  ULOP3.LUT UR5, UR25, 0x2, URZ, 0xfc, !UPT ;  /* 0x0000000219057892 */ /* 0x000fc8000f8efcff */
[----:B------:R-:W-:-:S09]  /*2030*/  UISETP.NE.AND UP0, UPT, UR5, 0x2, UPT ;  /* 0x000000020500788c */ /* 0x000fd2000bf05270 */
[----:B------:R-:W-:Y:S05]  /*2040*/  BRA.U UP0, `(.L_x_36) ;  /* 0x0000000100047547 */ /* 0x000fea000b800000 */
[----:B------:R-:W-:Y:S05]  /*2050*/  BPT.TRAP 0x1 ;  /* 0x000000040000795c */ /* 0x000fea0000300000 */
.L_x_36:
[----:B------:R-:W-:Y:S04]  /*2060*/  BSSY.RECONVERGENT B0, `(.L_x_37) ;  /* 0x0000003000007945 */ /* 0x000fe80003800200 */
[----:B------:R-:W-:Y:S05]  /*2070*/  @P2 BRA `(.L_x_38) ;  /* 0x0000000000042947 */ /* 0x000fea0003800000 */
[----:B------:R-:W-:Y:S05]  /*2080*/  BPT.TRAP 0x1 ;  /* 0x000000040000795c */ /* 0x000fea0000300000 */
.L_x_38:
[----:B------:R-:W-:Y:S05]  /*2090*/  BSYNC.RECONVERGENT B0 ;  /* 0x0000000000007941 */ /* 0x000fea0003800200 */
.L_x_37:
[----:B------:R-:W-:Y:S02]  /*20a0*/  UIADD3 UR5, UPT, UPT, UR4, 0x1, URZ ;  /* 0x0000000104057890 */ /* 0x000fe4000fffe0ff */
[----:B------:R-:W-:Y:S02]  /*20b0*/  ULEA UR16, UR4, UR24, 0xd ;  /* 0x0000001804107291 */ /* 0x000fe4000f8e68ff */
[----:B------:R-:W-:Y:S02]  /*20c0*/  UISETP.NE.AND UP0, UPT, UR5, 0x11, UPT ;  /* 0x000000110500788c */ /* 0x000fe4000bf05270 */
[----:B------:R-:W-:Y:S02]  /*20d0*/  UIADD3 UR22, UP1, UPT, UR28, 0x80, URZ ;  /* 0x000000801c167890 */ /* 0x000fe4000ff3e0ff */
[----:B------:R-:W-:Y:S02]  /*20e0*/  USEL UR8, URZ, 0x1, UP0 ;  /* 0x00000001ff087887 */ /* 0x000fe40008000000 */
[----:B------:R-:W-:-:S02]  /*20f0*/  USEL UR5, UR5, URZ, UP0 ;  /* 0x000000ff05057287 */ /* 0x000fc40008000000 */
[----:B------:R-:W-:Y:S02]  /*2100*/  UIADD3 UR14, UP0, UPT, UR28, 0x180, URZ ;  /* 0x000001801c0e7890 */ /* 0x000fe4000ff1e0ff */
[----:B------:R-:W-:Y:S01]  /*2110*/  LOP3.LUT R12, R12, UR8, RZ, 0x3c, !PT ;  /* 0x000000080c0c7c12 */ /* 0x000fe2000f8e3cff */
[----:B------:R-:W-:Y:S02]  /*2120*/  ULEA UR7, UR5, UR6, 0x3 ;  /* 0x0000000605077291 */ /* 0x000fe4000f8e18ff */
[----:B------:R-:W-:Y:S01]  /*2130*/  ULEA UR8, UR4, UR6, 0xc ;  /* 0x0000000604087291 */ /* 0x000fe2000f8e60ff */
[----:B-1----:R-:W-:Y:S01]  /*2140*/  SHF.L.U32 R0, R12, 0x1f, RZ ;  /* 0x0000001f0c007819 */ /* 0x002fe200000006ff */
[----:B------:R-:W-:Y:S02]  /*2150*/  USHF.L.U32 UR18, UR13, 0x6, URZ ;  /* 0x000000060d127899 */ /* 0x000fe400080006ff */
[----:B------:R-:W-:Y:S02]  /*2160*/  UIADD3 UR16, UPT, UPT, UR6, 0x4400, UR16 ;  /* 0x0000440006107890 */ /* 0x000fe4000fffe010 */
[----:B------:R-:W-:Y:S01]  /*2170*/  UIADD3.X UR23, UPT, UPT, URZ, UR29, URZ, UP1, !UPT ;  /* 0x0000001dff177290 */ /* 0x000fe20008ffe4ff */
[----:B------:R3:W4:Y:S01]  /*2180*/  SYNCS.PHASECHK.TRANS64.TRYWAIT P0, [UR7+0x88], R0 ;  /* 0x00008800ff0075a7 */ /* 0x0007220008001107 */
[----:B------:R-:W-:-:S02]  /*2190*/  UIADD3 UR8, UPT, UPT, UR8, 0x26400, URZ ;  /* 0x0002640008087890 */ /* 0x000fc4000fffe0ff */
[----:B------:R-:W-:Y:S01]  /*21a0*/  UIADD3.X UR15, UPT, UPT, URZ, UR29, URZ, UP0, !UPT ;  /* 0x0000001dff0f7290 */ /* 0x000fe200087fe4ff */
[----:B------:R-:W-:Y:S01]  /*21b0*/  UMOV UR7, 0xff0000 ;  /* 0x00ff000000077882 */ /* 0x000fe20000000000 */
[----:B------:R-:W-:Y:S01]  /*21c0*/  UMOV UR30, 0x0 ;  /* 0x00000000001e7882 */ /* 0x000fe20000000000 */
[----:B------:R-:W-:Y:S01]  /*21d0*/  UMOV UR31, 0x10000000 ;  /* 0x10000000001f7882 */ /* 0x000fe20000000000 */
[----:B------:R-:W-:Y:S01]  /*21e0*/  UMOV UR19, UR35 ;  /* 0x0000002300137c82 */ /* 0x000fe20008000000 */
[----:B------:R-:W-:Y:S01]  /*21f0*/  UMOV UR20, UR36 ;  /* 0x0000002400147c82 */ /* 0x000fe20008000000 */
[----:B------:R-:W-:Y:S01]  /*2200*/  UMOV UR12, UR36 ;  /* 0x00000024000c7c82 */ /* 0x000fe20008000000 */
[----:B------:R-:W-:Y:S01]  /*2210*/  UMOV UR9, UR17 ;  /* 0x0000001100097c82 */ /* 0x000fe20008000000 */
[----:B------:R-:W-:Y:S01]  /*2220*/  UMOV UR10, UR18 ;  /* 0x00000012000a7c82 */ /* 0x000fe20008000000 */
[----:B------:R3:W-:Y:S01]  /*2230*/  UTMALDG.3D.MULTICAST [UR16], [UR22], UR7, desc[UR30] ;  /* 0x00001e10160073b4 */ /* 0x0007e20008011807 */
[----:B------:R-:W-:Y:S01]  /*2240*/  UIADD3 UR13, UPT, UPT, UR13, 0x1, URZ ;  /* 0x000000010d0d7890 */ /* 0x000fe2000fffe0ff */
[----:B------:R-:W-:-:S03]  /*2250*/  UMOV UR4, UR5 ;  /* 0x0000000500047c82 */ /* 0x000fc60008000000 */
[----:B------:R-:W-:Y:S01]  /*2260*/  UISETP.NE.AND UP0, UPT, UR13, UR26, UPT ;  /* 0x0000001a0d00728c */ /* 0x000fe2000bf05270 */
[----:B------:R3:W-:Y:S08]  /*2270*/  UTMALDG.3D [UR8], [UR14], desc[UR30] ;  /* 0x00001e080e0075b4 */ /* 0x0007f00008011000 */
[----:B---3--:R-:W-:Y:S05]  /*2280*/  BRA.U UP0, `(.L_x_39) ;  /* 0xfffffffd00487547 */ /* 0x008fea000b83ffff */
.L_x_33:
[C---:B------:R-:W-:Y:S01]  /*2290*/  LEA R3, R11.reuse, UR6, 0x3 ;  /* 0x000000060b037c11 */ /* 0x040fe2000f8e18ff */
[----:B------:R-:W-:Y:S01]  /*22a0*/  NOP ;  /* 0x0000000000007918 */ /* 0x000fe20000000000 */
[----:B-1----:R-:W-:Y:S02]  /*22b0*/  SHF.L.U32 R0, R10, 0x1f, RZ ;  /* 0x0000001f0a007819 */ /* 0x002fe400000006ff */
[----:B------:R-:W-:Y:S02]  /*22c0*/  LEA R4, R11, UR6, 0x4 ;  /* 0x000000060b047c11 */ /* 0x000fe4000f8e20ff */
[----:B--2-4-:R-:W1:Y:S02]  /*22d0*/  SYNCS.PHASECHK.TRANS64.TRYWAIT P0, [R3+URZ+0x130], R0 ;  /* 0x00013000030075a7 */ /* 0x014e6400080011ff */
[----:B-1----:R-:W-:Y:S05]  /*22e0*/  @!P0 BRA `(.L_x_40) ;  /* 0x0000005800188947 */ /* 0x002fea0003800000 */
.L_x_119:
[----:B------:R-:W2:Y:S01]  /*22f0*/  LDS.128 R4, [R4+0x1c0] ;  /* 0x0001c00004047984 */ /* 0x000ea20000000c00 */
[----:B------:R-:W-:Y:S01]  /*2300*/  UISETP.GE.AND UP0, UPT, UR40, 0x1, UPT ;  /* 0x000000012800788c */ /* 0x000fe2000bf06270 */
[----:B------:R-:W-:Y:S01]  /*2310*/  @!PT LDS RZ, [RZ] ;  /* 0x00000000fffff984 */ /* 0x000fe20000000800 */
[----:B------:R-:W-:Y:S01]  /*2320*/  @!PT LDS RZ, [RZ] ;  /* 0x00000000fffff984 */ /* 0x000fe20000000800 */
[----:B------:R-:W-:Y:S01]  /*2330*/  @!PT LDS RZ, [RZ] ;  /* 0x00000000fffff984 */ /* 0x000fe20000000800 */
[----:B------:R-:W-:Y:S01]  /*2340*/  @!PT LDS RZ, [RZ] ;  /* 0x00000000fffff984 */ /* 0x000fe20000000800 */
[----:B------:R3:W-:Y:S06]  /*2350*/  MEMBAR.ALL.CTA ;  /* 0x0000000000007992 */ /* 0x0007ec0000008000 */
[----:B---3--:R-:W3:Y:S01]  /*2360*/  FENCE.VIEW.ASYNC.S ;  /* 0x00000000000073c6 */ /* 0x008ee20000000000 */
[----:B--2---:R-:W-:-:S13]  /*2370*/  LOP3.LUT P0, RZ, R6, 0x1, RZ, 0xc0, !PT ;  /* 0x0000000106ff7812 */ /* 0x004fda000780c0ff */
[----:B---3--:R-:W-:Y:S01]  /*2380*/  VOTEU.ANY UP1, P0 ;  /* 0x0000000000ff7886 */ /* 0x008fe20000020100 */
[----:B------:R-:W-:-:S13]  /*2390*/  PLOP3.LUT P0, PT, PT, PT, UP1, 0x80, 0x8 ;  /* 0x000000000008781c */ /* 0x000fda0003f0f018 */
[----:B-1----:R-:W-:Y:S02]  /*23a0*/  @P0 LOP3.LUT R0, R5, 0xffff, RZ, 0xc0, !PT ;  /* 0x0000ffff05000812 */ /* 0x002fe400078ec0ff */
[----:B------:R-:W-:Y:S02]  /*23b0*/  @P0 MOV R2, R4 ;  /* 0x0000000400020202 */ /* 0x000fe40000000f00 */
[----:B------:R-:W-:Y:S01]  /*23c0*/  @P0 R2UR UR7, R0 ;  /* 0x00000000000702ca */ /* 0x000fe200000e0000 */
[----:B------:R-:W-:Y:S01]  /*23d0*/  VIADD R0, R3, 0x140 ;  /* 0x0000014003007836 */ /* 0x000fe20000000000 */
[----:B------:R-:W-:Y:S02]  /*23e0*/  @P0 SHF.R.U32.HI R4, RZ, 0x10, R5 ;  /* 0x00000010ff040819 */ /* 0x000fe40000011605 */
[----:B------:R-:W-:Y:S02]  /*23f0*/  @P0 R2UR UR8, R2 ;  /* 0x00000000020802ca */ /* 0x000fe400000e0000 */
[----:B------:R-:W-:-:S02]  /*2400*/  PRMT R0, RZ, 0x654, R0 ;  /* 0x00000654ff007816 */ /* 0x000fc40000000000 */
[----:B------:R-:W-:Y:S02]  /*2410*/  @P0 R2UR UR4, R4 ;  /* 0x00000000040402ca */ /* 0x000fe400000e0000 */
[----:B------:R1:W-:Y:S03]  /*2420*/  SYNCS.ARRIVE.TRANS64.RED.A1T0 RZ, [R0+URZ], RZ ;  /* 0x000000ff00ff79a7 */ /* 0x0003e600081004ff */
[----:B------:R-:W-:-:S04]  /*2430*/  @UP1 UMOV UR27, UR7 ;  /* 0x00000007001b1c82 */ /* 0x000fc80008000000 */
[----:B------:R-:W-:-:S04]  /*2440*/  @UP1 UMOV UR37, UR8 ;  /* 0x0000000800251c82 */ /* 0x000fc80008000000 */
[----:B------:R-:W-:Y:S01]  /*2450*/  @UP1 UMOV UR36, UR4 ;  /* 0x0000000400241c82 */ /* 0x000fe20008000000 */
[----:B------:R-:W-:Y:S05]  /*2460*/  BRA.U !UP0, `(.L_x_41) ;  /* 0x0000000108d47547 */ /* 0x000fea000b800000 */
[----:B------:R-:W2:Y:S01]  /*2470*/  LDCU.128 UR12, c[0x0][0xb10] ;  /* 0x00016200ff0c77ac */ /* 0x000ea20008000c00 */
[----:B------:R-:W3:Y:S01]  /*2480*/  LDCU UR26, c[0x0][0xb20] ;  /* 0x00016400ff1a77ac */ /* 0x000ee20008000800 */
[----:B------:R-:W4:Y:S01]  /*2490*/  LDCU UR20, c[0x0][0xb0c] ;  /* 0x00016180ff1477ac */ /* 0x000f220008000800 */
[----:B------:R-:W1:Y:S01]  /*24a0*/  LDCU.64 UR10, c[0x0][0xb28] ;  /* 0x00016500ff0a77ac */ /* 0x000e620008000a00 */
[----:B------:R-:W-:Y:S02]  /*24b0*/  UISETP.NE.AND UP3, UPT, UR40, 0x1, UPT ;  /* 0x000000012800788c */ /* 0x000fe4000bf65270 */
[----:B--2---:R-:W-:Y:S02]  /*24c0*/  UIMAD.WIDE.U32 UR16, UR38, UR15, URZ ;  /* 0x0000000f261072a5 */ /* 0x004fe4000f8e00ff */
[----:B------:R-:W-:Y:S02]  /*24d0*/  UIMAD.WIDE.U32 UR8, UR39, UR12, URZ ;  /* 0x0000000c270872a5 */ /* 0x000fe4000f8e00ff */
[----:B------:R-:W-:-:S02]  /*24e0*/  UISETP.NE.AND UP0, UPT, UR14, 0x1, UPT ;  /* 0x000000010e00788c */ /* 0x000fc4000bf05270 */
[----:B------:R-:W-:Y:S01]  /*24f0*/  UIMAD.WIDE.U32 UR22, UR27, UR15, URZ ;  /* 0x0000000f1b1672a5 */ /* 0x000fe2000f8e00ff */
[----:B------:R-:W-:Y:S02]  /*2500*/  UMOV UR16, UR17 ;  /* 0x0000001100107c82 */ /* 0x000fe40008000000 */
[----:B------:R-:W-:Y:S01]  /*2510*/  UMOV UR8, UR9 ;  /* 0x0000000900087c82 */ /* 0x000fe20008000000 */
[----:B---3--:R-:W-:Y:S02]  /*2520*/  USHF.R.U32.HI UR16, URZ, UR26, UR16 ;  /* 0x0000001aff107299 */ /* 0x008fe40008011610 */
[----:B----4-:R-:W-:Y:S02]  /*2530*/  UISETP.NE.AND UP2, UPT, UR20, 0x1, UPT ;  /* 0x000000011400788c */ /* 0x010fe4000bf45270 */
[----:B------:R-:W-:Y:S02]  /*2540*/  USHF.R.U32.HI UR8, URZ, UR13, UR8 ;  /* 0x0000000dff087299 */ /* 0x000fe40008011608 */
[----:B------:R-:W-:-:S02]  /*2550*/  USEL UR7, UR38, UR16, !UP0 ;  /* 0x0000001026077287 */ /* 0x000fc4000c000000 */
[----:B------:R-:W-:Y:S02]  /*2560*/  USEL UR8, UR39, UR8, !UP2 ;  /* 0x0000000827087287 */ /* 0x000fe4000d000000 */
[----:B-1----:R-:W-:Y:S01]  /*2570*/  UIMAD.WIDE.U32 UR16, UR7, UR10, URZ ;  /* 0x0000000a071072a5 */ /* 0x002fe2000f8e00ff */
[----:B------:R-:W-:Y:S01]  /*2580*/  UMOV UR4, UR23 ;  /* 0x0000001700047c82 */ /* 0x000fe20008000000 */
[----:B------:R-:W-:Y:S02]  /*2590*/  UIMAD.WIDE.U32 UR18, UR37, UR12, URZ ;  /* 0x0000000c251272a5 */ /* 0x000fe4000f8e00ff */
[----:B------:R-:W-:-:S03]  /*25a0*/  UIMAD.WIDE.U32 UR22, UR8, UR10, URZ ;  /* 0x0000000a081672a5 */ /* 0x000fc6000f8e00ff */
[----:B------:R-:W-:Y:S01]  /*25b0*/  UMOV UR16, UR17 ;  /* 0x0000001100107c82 */ /* 0x000fe20008000000 */
[----:B------:R-:W-:Y:S02]  /*25c0*/  USHF.R.U32.HI UR4, URZ, UR26, UR4 ;  /* 0x0000001aff047299 */ /* 0x000fe40008011604 */
[----:B------:R-:W-:Y:S01]  /*25d0*/  @UP3 USHF.R.U32.HI UR7, URZ, UR11, UR16 ;  /* 0x0000000bff073299 */ /* 0x000fe20008011610 */
[----:B------:R-:W-:Y:S01]  /*25e0*/  UMOV UR18, UR19 ;  /* 0x0000001300127c82 */ /* 0x000fe20008000000 */
[----:B------:R-:W-:Y:S01]  /*25f0*/  UMOV UR22, UR23 ;  /* 0x0000001700167c82 */ /* 0x000fe20008000000 */
[----:B------:R-:W-:Y:S02]  /*2600*/  USHF.R.U32.HI UR13, URZ, UR13, UR18 ;  /* 0x0000000dff0d7299 */ /* 0x000fe40008011612 */
[----:B------:R-:W-:Y:S02]  /*2610*/  USEL UR4, UR27, UR4, !UP0 ;  /* 0x000000041b047287 */ /* 0x000fe4000c000000 */
[----:B------:R-:W-:-:S02]  /*2620*/  @UP3 USHF.R.U32.HI UR8, URZ, UR11, UR22 ;  /* 0x0000000bff083299 */ /* 0x000fc40008011616 */
[----:B------:R-:W-:Y:S02]  /*2630*/  UIMAD UR9, UR40, UR7, URZ ;  /* 0x00000007280972a4 */ /* 0x000fe4000f8e02ff */
[----:B------:R-:W-:Y:S02]  /*2640*/  USEL UR7, UR37, UR13, !UP2 ;  /* 0x0000000d25077287 */ /* 0x000fe4000d000000 */
[----:B------:R-:W-:Y:S02]  /*2650*/  UIMAD UR12, UR40, UR8, URZ ;  /* 0x00000008280c72a4 */ /* 0x000fe4000f8e02ff */
[----:B------:R-:W-:Y:S02]  /*2660*/  UISETP.GE.AND UP0, UPT, UR4, UR9, UPT ;  /* 0x000000090400728c */ /* 0x000fe4000bf06270 */
[----:B------:R-:W-:Y:S02]  /*2670*/  UIMAD.WIDE.U32 UR16, UR4, UR10, URZ ;  /* 0x0000000a041072a5 */ /* 0x000fe4000f8e00ff */
[----:B------:R-:W-:-:S02]  /*2680*/  UISETP.GE.OR UP0, UPT, UR7, UR12, UP0 ;  /* 0x0000000c0700728c */ /* 0x000fc40008706670 */
        /* <DEDUP_REMOVED lines=19> */
.L_x_41:
[----:B------:R-:W2:Y:S02]  /*27c0*/  LDCU UR4, c[0x0][0xb30] ;  /* 0x00016600ff0477ac */ /* 0x000ea40008000800 */
[----:B--2---:R-:W-:-:S09]  /*27d0*/  UISETP.NE.AND UP0, UPT, UR4, 0x1, UPT ;  /* 0x000000010400788c */ /* 0x004fd2000bf05270 */
[----:B------:R-:W-:Y:S05]  /*27e0*/  BRA.U UP0, `(.L_x_42) ;  /* 0x0000000100447547 */ /* 0x000fea000b800000 */
[----:B------:R-:W2:Y:S01]  /*27f0*/  LDCU.128 UR12, c[0x0][0xb10] ;  /* 0x00016200ff0c77ac */ /* 0x000ea20008000c00 */
[----:B------:R-:W3:Y:S01]  /*2800*/  LDCU UR16, c[0x0][0xb0c] ;  /* 0x00016180ff1077ac */ /* 0x000ee20008000800 */
[----:B------:R-:W4:Y:S01]  /*2810*/  LDCU UR17, c[0x0][0xb20] ;  /* 0x00016400ff1177ac */ /* 0x000f220008000800 */
[----:B--2---:R-:W-:Y:S02]  /*2820*/  UIMAD.WIDE.U32 UR10, UR37, UR12, URZ ;  /* 0x0000000c250a72a5 */ /* 0x004fe4000f8e00ff */
[----:B------:R-:W-:Y:S02]  /*2830*/  UIMAD.WIDE.U32 UR8, UR27, UR15, URZ ;  /* 0x0000000f1b0872a5 */ /* 0x000fe4000f8e00ff */
[----:B---3--:R-:W-:Y:S02]  /*2840*/  UISETP.NE.AND UP2, UPT, UR16, 0x1, UPT ;  /* 0x000000011000788c */ /* 0x008fe4000bf45270 */
[----:B------:R-:W-:Y:S01]  /*2850*/  UISETP.NE.AND UP0, UPT, UR14, 0x1, UPT ;  /* 0x000000010e00788c */ /* 0x000fe2000bf05270 */
[----:B------:R-:W-:-:S02]  /*2860*/  UMOV UR7, UR11 ;  /* 0x0000000b00077c82 */ /* 0x000fc40008000000 */
[----:B------:R-:W-:Y:S01]  /*2870*/  UMOV UR4, UR9 ;  /* 0x0000000900047c82 */ /* 0x000fe20008000000 */
[----:B------:R-:W-:Y:S02]  /*2880*/  USHF.R.U32.HI UR7, URZ, UR13, UR7 ;  /* 0x0000000dff077299 */ /* 0x000fe40008011607 */
[----:B----4-:R-:W-:Y:S02]  /*2890*/  USHF.R.U32.HI UR4, URZ, UR17, UR4 ;  /* 0x00000011ff047299 */ /* 0x010fe40008011604 */
[----:B------:R-:W-:Y:S02]  /*28a0*/  USEL UR7, UR37, UR7, !UP2 ;  /* 0x0000000725077287 */ /* 0x000fe4000d000000 */
[----:B------:R-:W-:-:S04]  /*28b0*/  USEL UR4, UR27, UR4, !UP0 ;  /* 0x000000041b047287 */ /* 0x000fc8000c000000 */
[----:B------:R-:W-:Y:S02]  /*28c0*/  UIADD3 UR8, UPT, UPT, UR7, -UR4, URZ ;  /* 0x8000000407087290 */ /* 0x000fe4000fffe0ff */
[----:B------:R-:W-:Y:S02]  /*28d0*/  UIADD3 UR4, UPT, UPT, -UR7, UR4, URZ ;  /* 0x0000000407047290 */ /* 0x000fe4000fffe1ff */
[----:B------:R-:W-:Y:S02]  /*28e0*/  UIMAD UR27, UR8, UR14, UR27 ;  /* 0x0000000e081b72a4 */ /* 0x000fe4000f8e021b */
[----:B------:R-:W-:-:S12]  /*28f0*/  UIMAD UR37, UR4, UR16, UR37 ;  /* 0x00000010042572a4 */ /* 0x000fd8000f8e0225 */
.L_x_42:
[----:B------:R-:W-:Y:S01]  /*2900*/  VIADD R11, R11, 0x1 ;  /* 0x000000010b0b7836 */ /* 0x000fe20000000000 */
[----:B------:R-:W-:Y:S01]  /*2910*/  PLOP3.LUT P1, PT, PT, PT, PT, 0x80, 0x8 ;  /* 0x000000000008781c */ /* 0x000fe20003f2f070 */
[----:B------:R-:W-:Y:S02]  /*2920*/  UIADD3 UR46, UPT, UPT, UR37, UR60, URZ ;  /* 0x0000003c252e7290 */ /* 0x000fe4000fffe0ff */
[----:B------:R-:W-:Y:S01]  /*2930*/  UIADD3 UR45, UPT, UPT, UR27, UR57, URZ ;  /* 0x000000391b2d7290 */ /* 0x000fe2000fffe0ff */
[----:B------:R-:W-:-:S04]  /*2940*/  ISETP.NE.AND P0, PT, R11, 0x2, PT ;  /* 0x000000020b00780c */ /* 0x000fc80003f05270 */
[----:B-1----:R-:W-:Y:S02]  /*2950*/  SEL R0, RZ, 0x1, P0 ;  /* 0x00000001ff007807 */ /* 0x002fe40000000000 */
[----:B------:R-:W-:Y:S02]  /*2960*/  SEL R11, R11, RZ, P0 ;  /* 0x000000ff0b0b7207 */ /* 0x000fe40000000000 */
[----:B------:R-:W-:Y:S01]  /*2970*/  LOP3.LUT R10, R10, R0, RZ, 0x3c, !PT ;  /* 0x000000000a0a7212 */ /* 0x000fe200078e3cff */
[----:B------:R-:W-:Y:S06]  /*2980*/  BRA.U UP1, `(.L_x_43) ;  /* 0xfffffff101447547 */ /* 0x000fec000b83ffff */
[----:B------:R-:W-:Y:S01]  /*2990*/  UIADD3 UR7, UPT, UPT, UR6, 0x88, URZ ;  /* 0x0000008806077890 */ /* 0x000fe2000fffe0ff */
[----:B------:R-:W-:-:S03]  /*29a0*/  SHF.L.U32 R2, R12, 0x1f, RZ ;  /* 0x0000001f0c027819 */ /* 0x000fc600000006ff */
[----:B------:R-:W-:-:S09]  /*29b0*/  ULEA UR4, UR5, UR7, 0x3 ;  /* 0x0000000705047291 */ /* 0x000fd2000f8e18ff */
[----:B------:R-:W1:Y:S02]  /*29c0*/  SYNCS.PHASECHK.TRANS64.TRYWAIT P0, [UR4], R2 ;  /* 0x00000002ff0075a7 */ /* 0x000e640008001104 */
[----:B-1----:R-:W-:Y:S05]  /*29d0*/  @!P0 BRA `(.L_x_44) ;  /* 0x0000005000708947 */ /* 0x002fea0003800000 */
.L_x_121:
[----:B------:R-:W-:-:S04]  /*29e0*/  UIADD3 UR4, UPT, UPT, UR5, 0x1, URZ ;  /* 0x0000000105047890 */ /* 0x000fc8000fffe0ff */
[----:B------:R-:W-:-:S04]  /*29f0*/  UISETP.NE.AND UP0, UPT, UR4, 0x11, UPT ;  /* 0x000000110400788c */ /* 0x000fc8000bf05270 */
[----:B------:R-:W-:Y:S02]  /*2a00*/  USEL UR6, URZ, 0x1, UP0 ;  /* 0x00000001ff067887 */ /* 0x000fe40008000000 */
[----:B------:R-:W-:-:S04]  /*2a10*/  USEL UR4, UR4, URZ, UP0 ;  /* 0x000000ff04047287 */ /* 0x000fc80008000000 */
[----:B------:R-:W-:Y:S01]  /*2a20*/  ULEA UR5, UR4, UR7, 0x3 ;  /* 0x0000000704057291 */ /* 0x000fe2000f8e18ff */
[----:B-1----:R-:W-:-:S04]  /*2a30*/  LOP3.LUT R2, R12, UR6, RZ, 0x3c, !PT ;  /* 0x000000060c027c12 */ /* 0x002fc8000f8e3cff */
[----:B------:R-:W-:-:S04]  /*2a40*/  SHF.L.U32 R3, R2, 0x1f, RZ ;  /* 0x0000001f02037819 */ /* 0x000fc800000006ff */
[----:B------:R-:W1:Y:S02]  /*2a50*/  SYNCS.PHASECHK.TRANS64.TRYWAIT P0, [UR5], R3 ;  /* 0x00000003ff0075a7 */ /* 0x000e640008001105 */
[----:B-1----:R-:W-:Y:S05]  /*2a60*/  @!P0 BRA `(.L_x_45) ;  /* 0x0000005000648947 */ /* 0x002fea0003800000 */
.L_x_123:
[----:B------:R-:W-:-:S04]  /*2a70*/  UIADD3 UR4, UPT, UPT, UR4, 0x1, URZ ;  /* 0x0000000104047890 */ /* 0x000fc8000fffe0ff */
[----:B------:R-:W-:-:S04]  /*2a80*/  UISETP.NE.AND UP0, UPT, UR4, 0x11, UPT ;  /* 0x000000110400788c */ /* 0x000fc8000bf05270 */
[----:B------:R-:W-:Y:S02]  /*2a90*/  USEL UR6, URZ, 0x1, UP0 ;  /* 0x00000001ff067887 */ /* 0x000fe40008000000 */
[----:B------:R-:W-:-:S04]  /*2aa0*/  USEL UR4, UR4, URZ, UP0 ;  /* 0x000000ff04047287 */ /* 0x000fc80008000000 */
[----:B------:R-:W-:Y:S01]  /*2ab0*/  ULEA UR5, UR4, UR7, 0x3 ;  /* 0x0000000704057291 */ /* 0x000fe2000f8e18ff */
[----:B------:R-:W-:-:S04]  /*2ac0*/  LOP3.LUT R2, R2, UR6, RZ, 0x3c, !PT ;  /* 0x0000000602027c12 */ /* 0x000fc8000f8e3cff */
[----:B-1----:R-:W-:-:S04]  /*2ad0*/  SHF.L.U32 R3, R2, 0x1f, RZ ;  /* 0x0000001f02037819 */ /* 0x002fc800000006ff */
[----:B------:R-:W1:Y:S02]  /*2ae0*/  SYNCS.PHASECHK.TRANS64.TRYWAIT P0, [UR5], R3 ;  /* 0x00000003ff0075a7 */ /* 0x000e640008001105 */
[----:B-1----:R-:W-:Y:S05]  /*2af0*/  @!P0 BRA `(.L_x_46) ;  /* 0x0000005000588947 */ /* 0x002fea0003800000 */
.L_x_125:
        /* <DEDUP_REMOVED lines=9> */
.L_x_127:
        /* <DEDUP_REMOVED lines=9> */
.L_x_129:
        /* <DEDUP_REMOVED lines=9> */
.L_x_131:
        /* <DEDUP_REMOVED lines=9> */
.L_x_133:
        /* <DEDUP_REMOVED lines=9> */
.L_x_135:
        /* <DEDUP_REMOVED lines=9> */
.L_x_137:
        /* <DEDUP_REMOVED lines=9> */
.L_x_139:
        /* <DEDUP_REMOVED lines=9> */
.L_x_141:
        /* <DEDUP_REMOVED lines=9> */
.L_x_143:
        /* <DEDUP_REMOVED lines=9> */
.L_x_145:
        /* <DEDUP_REMOVED lines=9> */
.L_x_147:
        /* <DEDUP_REMOVED lines=9> */
.L_x_149:
        /* <DEDUP_REMOVED lines=9> */
.L_x_151:
[----:B------:R-:W-:-:S04]  /*3250*/  UIADD3 UR4, UPT, UPT, UR4, 0x1, URZ ;  /* 0x0000000104047890 */ /* 0x000fc8000fffe0ff */
[----:B------:R-:W-:-:S04]  /*3260*/  UISETP.NE.AND UP0, UPT, UR4, 0x11, UPT ;  /* 0x000000110400788c */ /* 0x000fc8000bf05270 */
[----:B------:R-:W-:Y:S02]  /*3270*/  USEL UR5, URZ, 0x1, UP0 ;  /* 0x00000001ff057887 */ /* 0x000fe40008000000 */
[----:B------:R-:W-:-:S04]  /*3280*/  USEL UR4, UR4, URZ, UP0 ;  /* 0x000000ff04047287 */ /* 0x000fc80008000000 */
[----:B------:R-:W-:Y:S01]  /*3290*/  ULEA UR4, UR4, UR7, 0x3 ;  /* 0x0000000704047291 */ /* 0x000fe2000f8e18ff */
[----:B------:R-:W-:-:S04]  /*32a0*/  LOP3.LUT R2, R2, UR5, RZ, 0x3c, !PT ;  /* 0x0000000502027c12 */ /* 0x000fc8000f8e3cff */
[----:B------:R-:W-:Y:S01]  /*32b0*/  SHF.L.U32 R2, R2, 0x1f, RZ ;  /* 0x0000001f02027819 */ /* 0x000fe200000006ff */
[----:B-1----:R-:W-:-:S07]  /*32c0*/  IMAD.U32 R0, RZ, RZ, UR4 ;  /* 0x00000004ff007e24 */ /* 0x002fce000f8e00ff */
.L_x_60:
[----:B-1----:R1:W2:Y:S02]  /*32d0*/  SYNCS.PHASECHK.TRANS64.TRYWAIT P0, [R0+URZ], R2 ;  /* 0x00000002000075a7 */ /* 0x0022a400080011ff */
[----:B--2---:R-:W-:Y:S05]  /*32e0*/  @!P0 NANOSLEEP.SYNCS 0x989680 ;  /* 0x009896800000895d */ /* 0x004fea0003900000 */
[----:B------:R-:W2:Y:S02]  /*32f0*/  @!P0 SYNCS.PHASECHK.TRANS64 P0, [R0+URZ], R2 ;  /* 0x00000002000085a7 */ /* 0x000ea400080010ff */
[----:B--2---:R-:W-:Y:S05]  /*3300*/  @P0 EXIT ;  /* 0x000000000000094d */ /* 0x004fea0003800000 */
[----:B------:R-:W-:Y:S05]  /*3310*/  BRA `(.L_x_60) ;  /* 0xfffffffc00ec7947 */ /* 0x000fea000383ffff */
.L_x_23:
[----:B------:R-:W-:-:S04]  /*3320*/  UISETP.NE.AND UP0, UPT, UR48, URZ, UPT ;  /* 0x000000ff3000728c */ /* 0x000fc8000bf05270 */
[----:B------:R-:W-:-:S09]  /*3330*/  UISETP.NE.OR UP0, UPT, UR22, 0x1, UP0 ;  /* 0x000000011600788c */ /* 0x000fd20008705670 */
[----:B------:R-:W-:Y:S05]  /*3340*/  BRA.U UP0, `(.L_x_61) ;  /* 0x0000000500487547 */ /* 0x000fea000b800000 */
[----:B------:R-:W-:Y:S01]  /*3350*/  ISETP.GE.U32.AND P2, PT, R0, 0x8, PT ;  /* 0x000000080000780c */ /* 0x000fe20003f46070 */
[----:B------:R-:W-:Y:S01]  /*3360*/  IMAD.MOV.U32 R12, RZ, RZ, 0x1 ;  /* 0x00000001ff0c7424 */ /* 0x000fe200078e00ff */
[----:B------:R-:W-:Y:S02]  /*3370*/  CS2R R10, SRZ ;  /* 0x00000000000a7805 */ /* 0x000fe4000001ff00 */
[----:B------:R-:W-:Y:S01]  /*3380*/  CS2R R8, SRZ ;  /* 0x0000000000087805 */ /* 0x000fe2000001ff00 */
[----:B------:R-:W-:Y:S01]  /*3390*/  UMOV UR6, 0x400 ;  /* 0x0000040000067882 */ /* 0x000fe20000000000 */
[----:B------:R-:W-:Y:S01]  /*33a0*/  UMOV UR5, URZ ;  /* 0x000000ff00057c82 */ /* 0x000fe20008000000 */
[----:B------:R-:W-:-:S12]  /*33b0*/  ULEA UR6, UR48, UR6, 0x18 ;  /* 0x0000000630067291 */ /* 0x000fd8000f8ec0ff */
.L_x_65:
[----:B------:R-:W-:Y:S02]  /*33c0*/  LEA R2, R8, UR6, 0x3 ;  /* 0x0000000608027c11 */ /* 0x000fe4000f8e18ff */
[----:B------:R-:W-:-:S03]  /*33d0*/  SHF.L.U32 R4, R9, 0x1f, RZ ;  /* 0x0000001f09047819 */ /* 0x000fc600000006ff */
[----:B------:R-:W-:Y:S01]  /*33e0*/  VIADD R5, R2, 0x1a0 ;  /* 0x000001a002057836 */ /* 0x000fe20000000000 */
[----:B------:R-:W1:Y:S02]  /*33f0*/  SYNCS.PHASECHK.TRANS64.TRYWAIT P0, [R2+URZ+0x190], R4 ;  /* 0x00019004020075a7 */ /* 0x000e6400080011ff */
[----:B-1----:R-:W-:Y:S05]  /*3400*/  @!P0 BRA `(.L_x_62) ;  /* 0x0000004c00648947 */ /* 0x002fea0003800000 */
.L_x_152:
[----:B------:R-:W-:Y:S01]  /*3410*/  ULEA UR4, UR5, UR6, 0x3 ;  /* 0x0000000605047291 */ /* 0x000fe2000f8e18ff */
[----:B-1----:R-:W-:Y:S01]  /*3420*/  PRMT R2, RZ, 0x654, R5 ;  /* 0x00000654ff027816 */ /* 0x002fe20000000005 */
[----:B------:R-:W-:Y:S01]  /*3430*/  @!P2 IMAD.MOV.U32 R4, RZ, RZ, 0x10 ;  /* 0x00000010ff04a424 */ /* 0x000fe200078e00ff */
[----:B------:R-:W-:Y:S01]  /*3440*/  SHF.L.U32 R5, R12, 0x1f, RZ ;  /* 0x0000001f0c057819 */ /* 0x000fe200000006ff */
[----:B------:R-:W-:Y:S01]  /*3450*/  UIADD3 UR7, UPT, UPT, UR4, 0x130, URZ ;  /* 0x0000013004077890 */ /* 0x000fe2000fffe0ff */
[----:B------:R1:W-:Y:S05]  /*3460*/  SYNCS.ARRIVE.TRANS64.RED.A1T0 RZ, [R2+URZ], RZ ;  /* 0x000000ff02ff79a7 */ /* 0x0003ea00081004ff */
[----:B------:R-:W-:Y:S01]  /*3470*/  IMAD.U32 R6, RZ, RZ, UR7 ;  /* 0x00000007ff067e24 */ /* 0x000fe2000f8e00ff */
[----:B------:R-:W2:Y:S04]  /*3480*/  SYNCS.PHASECHK.TRANS64.TRYWAIT P0, [UR4+0x140], R5 ;  /* 0x00014005ff0075a7 */ /* 0x000ea80008001104 */
[----:B------:R-:W-:Y:S01]  /*3490*/  PRMT R6, R0, 0x654, R6 ;  /* 0x0000065400067816 */ /* 0x000fe20000000006 */
[----:B-12---:R-:W-:Y:S06]  /*34a0*/  @!P0 BRA `(.L_x_63) ;  /* 0x0000004c00508947 */ /* 0x006fec0003800000 */
.L_x_154:
[----:B------:R-:W-:Y:S01]  /*34b0*/  ULEA UR8, UR5, UR6, 0x4 ;  /* 0x0000000605087291 */ /* 0x000fe2000f8e20ff */
[----:B------:R-:W-:Y:S01]  /*34c0*/  SEL R3, R6, R3, !P2 ;  /* 0x0000000306037207 */ /* 0x000fe20005000000 */
[----:B------:R-:W-:Y:S01]  /*34d0*/  UIADD3 UR9, UPT, UPT, UR4, 0x130, URZ ;  /* 0x0000013004097890 */ /* 0x000fe2000fffe0ff */
[----:B-1----:R-:W-:Y:S01]  /*34e0*/  LEA R2, R11, UR6, 0x3 ;  /* 0x000000060b027c11 */ /* 0x002fe2000f8e18ff */
[----:B------:R-:W-:Y:S01]  /*34f0*/  UIADD3 UR8, UPT, UPT, UR8, 0x1c0, URZ ;  /* 0x000001c008087890 */ /* 0x000fe2000fffe0ff */
[----:B------:R1:W-:Y:S01]  /*3500*/  @!P2 SYNCS.ARRIVE.TRANS64.RED RZ, [R3+URZ], R4 ;  /* 0x0000000403ffa9a7 */ /* 0x0003e200080004ff */
[----:B------:R-:W-:Y:S01]  /*3510*/  UIADD3 UR4, UPT, UPT, UR5, 0x1, URZ ;  /* 0x0000000105047890 */ /* 0x000fe2000fffe0ff */
[----:B------:R-:W-:-:S03]  /*3520*/  VIADD R8, R8, 0x1 ;  /* 0x0000000108087836 */ /* 0x000fc60000000000 */
[----:B------:R-:W-:Y:S02]  /*3530*/  UISETP.NE.AND UP0, UPT, UR4, 0x2, UPT ;  /* 0x000000020400788c */ /* 0x000fe4000bf05270 */
[----:B------:R-:W-:Y:S01]  /*3540*/  ISETP.NE.AND P0, PT, R8, 0x2, PT ;  /* 0x000000020800780c */ /* 0x000fe20003f05270 */
[----:B------:R-:W-:Y:S06]  /*3550*/  UGETNEXTWORKID.BROADCAST [UR8], [UR9] ;  /* 0x00000000080073ca */ /* 0x000fec0008000100 */
[----:B------:R-:W-:Y:S02]  /*3560*/  USEL UR7, URZ, 0x1, UP0 ;  /* 0x00000001ff077887 */ /* 0x000fe40008000000 */
[----:B------:R-:W-:-:S04]  /*3570*/  USEL UR5, UR4, URZ, UP0 ;  /* 0x000000ff04057287 */ /* 0x000fc80008000000 */
[----:B------:R-:W-:Y:S02]  /*3580*/  LOP3.LUT R12, R12, UR7, RZ, 0x3c, !PT ;  /* 0x000000070c0c7c12 */ /* 0x000fe4000f8e3cff */
[----:B-1----:R-:W-:-:S04]  /*3590*/  SHF.L.U32 R4, R10, 0x1f, RZ ;  /* 0x0000001f0a047819 */ /* 0x002fc800000006ff */
[----:B------:R-:W1:Y:S02]  /*35a0*/  SYNCS.PHASECHK.TRANS64.TRYWAIT P1, [R2+URZ+0x130], R4 ;  /* 0x00013004020075a7 */ /* 0x000e6400080211ff */
[----:B-1----:R-:W-:Y:S05]  /*35b0*/  @!P1 BRA `(.L_x_64) ;  /* 0x0000004c00249947 */ /* 0x002fea0003800000 */
.L_x_155:
[C---:B-1----:R-:W-:Y:S01]  /*35c0*/  LEA R4, R11.reuse, UR6, 0x4 ;  /* 0x000000060b047c11 */ /* 0x042fe2000f8e20ff */
[----:B------:R-:W-:Y:S01]  /*35d0*/  VIADD R2, R2, 0x140 ;  /* 0x0000014002027836 */ /* 0x000fe20000000000 */
[----:B------:R-:W-:Y:S01]  /*35e0*/  SEL R8, R8, RZ, P0 ;  /* 0x000000ff08087207 */ /* 0x000fe20000000000 */
[----:B------:R-:W-:-:S03]  /*35f0*/  VIADD R11, R11, 0x1 ;  /* 0x000000010b0b7836 */ /* 0x000fc60000000000 */
[----:B------:R-:W1:Y:S01]  /*3600*/  LDS.128 R4, [R4+0x1c0] ;  /* 0x0001c00004047984 */ /* 0x000e620000000c00 */
[----:B------:R-:W-:Y:S02]  /*3610*/  PRMT R2, RZ, 0x654, R2 ;  /* 0x00000654ff027816 */ /* 0x000fe40000000002 */
[C---:B------:R-:W-:Y:S01]  /*3620*/  ISETP.NE.AND P1, PT, R11.reuse, 0x2, PT ;  /* 0x000000020b00780c */ /* 0x040fe20003f25270 */
[----:B------:R-:W-:Y:S01]  /*3630*/  @!PT LDS RZ, [RZ] ;  /* 0x00000000fffff984 */ /* 0x000fe20000000800 */
[----:B------:R-:W-:Y:S01]  /*3640*/  @!PT LDS RZ, [RZ] ;  /* 0x00000000fffff984 */ /* 0x000fe20000000800 */
[----:B------:R-:W-:Y:S01]  /*3650*/  @!PT LDS RZ, [RZ] ;  /* 0x00000000fffff984 */ /* 0x000fe20000000800 */
[----:B------:R-:W-:Y:S01]  /*3660*/  @!PT LDS RZ, [RZ] ;  /* 0x00000000fffff984 */ /* 0x000fe20000000800 */
[----:B------:R2:W-:Y:S06]  /*3670*/  MEMBAR.ALL.CTA ;  /* 0x0000000000007992 */ /* 0x0005ec0000008000 */
[----:B--2---:R-:W2:Y:S01]  /*3680*/  FENCE.VIEW.ASYNC.S ;  /* 0x00000000000073c6 */ /* 0x004ea20000000000 */
[----:B------:R-:W-:Y:S01]  /*3690*/  SEL R11, R11, RZ, P1 ;  /* 0x000000ff0b0b7207 */ /* 0x000fe20000800000 */
[----:B--2---:R2:W-:Y:S01]  /*36a0*/  SYNCS.ARRIVE.TRANS64.RED.A1T0 RZ, [R2+URZ], RZ ;  /* 0x000000ff02ff79a7 */ /* 0x0045e200081004ff */
[----:B-1----:R-:W-:-:S02]  /*36b0*/  LOP3.LUT P3, RZ, R6, 0x1, RZ, 0xc0, !PT ;  /* 0x0000000106ff7812 */ /* 0x002fc4000786c0ff */
[----:B------:R-:W-:-:S04]  /*36c0*/  SEL R4, RZ, 0x1, P1 ;  /* 0x00000001ff047807 */ /* 0x000fc80000800000 */
[----:B------:R-:W-:Y:S02]  /*36d0*/  LOP3.LUT R10, R10, R4, RZ, 0x3c, !PT ;  /* 0x000000040a0a7212 */ /* 0x000fe400078e3cff */
[----:B--2---:R-:W-:-:S04]  /*36e0*/  SEL R2, RZ, 0x1, P0 ;  /* 0x00000001ff027807 */ /* 0x004fc80000000000 */
[----:B------:R-:W-:Y:S01]  /*36f0*/  LOP3.LUT R9, R9, R2, RZ, 0x3c, !PT ;  /* 0x0000000209097212 */ /* 0x000fe200078e3cff */
[----:B------:R-:W-:Y:S06]  /*3700*/  @P3 BRA `(.L_x_65) ;  /* 0xfffffffc002c3947 */ /* 0x000fec000383ffff */
[----:B------:R-:W-:Y:S01]  /*3710*/  ULEA UR4, UR5, UR6, 0x3 ;  /* 0x0000000605047291 */ /* 0x000fe2000f8e18ff */
[----:B------:R-:W-:-:S08]  /*3720*/  SHF.L.U32 R2, R12, 0x1f, RZ ;  /* 0x0000001f0c027819 */ /* 0x000fd000000006ff */
[----:B------:R-:W1:Y:S02]  /*3730*/  SYNCS.PHASECHK.TRANS64 P0, [UR4+0x140], R2 ;  /* 0x00014002ff0075a7 */ /* 0x000e640008001004 */
[----:B-1----:R-:W-:Y:S05]  /*3740*/  @P0 BRA `(.L_x_66) ;  /* 0x0000000000080947 */ /* 0x002fea0003800000 */
[----:B------:R-:W1:Y:S02]  /*3750*/  SYNCS.PHASECHK.TRANS64.TRYWAIT P0, [UR4+0x140], R2 ;  /* 0x00014002ff0075a7 */ /* 0x000e640008001104 */
[----:B-1----:R-:W-:Y:S05]  /*3760*/  @!P0 BRA `(.L_x_67) ;  /* 0x0000004800cc8947 */ /* 0x002fea0003800000 */
.L_x_66:
[----:B------:R-:W-:-:S04]  /*3770*/  UIADD3 UR7, UPT, UPT, UR5, 0x1, URZ ;  /* 0x0000000105077890 */ /* 0x000fc8000fffe0ff */
[----:B------:R-:W-:-:S04]  /*3780*/  UISETP.NE.AND UP0, UPT, UR7, 0x2, UPT ;  /* 0x000000020700788c */ /* 0x000fc8000bf05270 */
[----:B------:R-:W-:Y:S02]  /*3790*/  USEL UR8, URZ, 0x1, UP0 ;  /* 0x00000001ff087887 */ /* 0x000fe40008000000 */
[----:B------:R-:W-:-:S04]  /*37a0*/  USEL UR7, UR7, URZ, UP0 ;  /* 0x000000ff07077287 */ /* 0x000fc80008000000 */
[----:B------:R-:W-:Y:S01]  /*37b0*/  ULEA UR7, UR7, UR6, 0x3 ;  /* 0x0000000607077291 */ /* 0x000fe2000f8e18ff */
[----:B-1----:R-:W-:-:S04]  /*37c0*/  LOP3.LUT R2, R12, UR8, RZ, 0x3c, !PT ;  /* 0x000000080c027c12 */ /* 0x002fc8000f8e3cff */
[----:B------:R-:W-:-:S04]  /*37d0*/  SHF.L.U32 R0, R2, 0x1f, RZ ;  /* 0x0000001f02007819 */ /* 0x000fc800000006ff */
[----:B------:R-:W1:Y:S02]  /*37e0*/  SYNCS.PHASECHK.TRANS64 P0, [UR7+0x140], R0 ;  /* 0x00014000ff0075a7 */ /* 0x000e640008001007 */
[----:B-1----:R-:W-:Y:S05]  /*37f0*/  @P0 EXIT ;  /* 0x000000000000094d */ /* 0x002fea0003800000 */
[----:B------:R-:W-:Y:S02]  /*3800*/  SHF.L.U32 R2, R2, 0x1f, RZ ;  /* 0x0000001f02027819 */ /* 0x000fe400000006ff */
[----:B------:R-:W-:-:S07]  /*3810*/  MOV R0, UR7 ;  /* 0x0000000700007c02 */ /* 0x000fce0008000f00 */
.L_x_68:
[----:B-1----:R1:W2:Y:S02]  /*3820*/  SYNCS.PHASECHK.TRANS64.TRYWAIT P0, [R0+URZ+0x140], R2 ;  /* 0x00014002000075a7 */ /* 0x0022a400080011ff */
[----:B--2---:R-:W-:Y:S05]  /*3830*/  @!P0 NANOSLEEP.SYNCS 0x989680 ;  /* 0x009896800000895d */ /* 0x004fea0003900000 */
[----:B------:R-:W2:Y:S02]  /*3840*/  @!P0 SYNCS.PHASECHK.TRANS64 P0, [R0+URZ+0x140], R2 ;  /* 0x00014002000085a7 */ /* 0x000ea400080010ff */
[----:B--2---:R-:W-:Y:S05]  /*3850*/  @P0 EXIT ;  /* 0x000000000000094d */ /* 0x004fea0003800000 */
[----:B------:R-:W-:Y:S05]  /*3860*/  BRA `(.L_x_68) ;  /* 0xfffffffc00ec7947 */ /* 0x000fea000383ffff */
.L_x_61:
[----:B------:R-:W-:Y:S05]  /*3870*/  BRA.U UP4, `(.L_x_69) ;  /* 0x0000000d04847547 */ /* 0x000fea000b800000 */
[----:B------:R-:W-:Y:S01]  /*3880*/  UMOV UR4, 0x40 ;  /* 0x0000004000047882 */ /* 0x000fe20000000000 */
[----:B------:R-:W-:Y:S01]  /*3890*/  NOP ;  /* 0x0000000000007918 */ /* 0x000fe20000000000 */
[----:B------:R-:W-:Y:S01]  /*38a0*/  ULEA UR5, UR48, UR4, 0x18 ;  /* 0x0000000430057291 */ /* 0x000fe2000f8ec0ff */
[----:B------:R-:W-:Y:S02]  /*38b0*/  UMOV UR6, 0x400 ;  /* 0x0000040000067882 */ /* 0x000fe40000000000 */
[----:B------:R-:W-:-:S06]  /*38c0*/  ULEA UR6, UR48, UR6, 0x18 ;  /* 0x0000000630067291 */ /* 0x000fcc000f8ec0ff */
[----:B------:R-:W1:Y:S02]  /*38d0*/  LDS.U8 R0, [UR5+0x1c] ;  /* 0x00001c05ff007984 */ /* 0x000e640008000000 */
[----:B-1----:R-:W-:-:S13]  /*38e0*/  ISETP.NE.AND P0, PT, R0, RZ, PT ;  /* 0x000000ff0000720c */ /* 0x002fda0003f05270 */
[----:B------:R-:W-:Y:S05]  /*38f0*/  @P0 BRA `(.L_x_70) ;  /* 0x0000000000580947 */ /* 0x000fea0003800000 */
[----:B------:R-:W-:-:S13]  /*3900*/  ELECT P0, URZ, PT ;  /* 0x0000000000ff782f */ /* 0x000fda0003800000 */
[----:B------:R-:W-:Y:S05]  /*3910*/  @!P0 BRA `(.L_x_71) ;  /* 0x0000000000608947 */ /* 0x000fea0003800000 */
[----:B------:R-:W-:Y:S01]  /*3920*/  UMOV UR4, 0x10 ;  /* 0x0000001000047882 */ /* 0x000fe20000000000 */
[----:B------:R-:W-:Y:S01]  /*3930*/  HFMA2 R0, -RZ, RZ, 0, 5.9604644775390625e-08 ;  /* 0x00000001ff007431 */ /* 0x000fe200000001ff */
[----:B------:R-:W-:-:S03]  /*3940*/  MOV R3, 0xffff ;  /* 0x0000ffff00037802 */ /* 0x000fc60000000f00 */
[----:B------:R-:W-:Y:S04]  /*3950*/  DEPBAR.LE SB1, 0x36 ;  /* 0x00009d800000791a */ /* 0x000fe80000000000 */
[----:B------:R-:W1:Y:S02]  /*3960*/  UTCATOMSWS.FIND_AND_SET.ALIGN UP0, UR4, UR4 ;  /* 0x00000004000475e3 */ /* 0x000e640008000800 */
[----:B-1----:R-:W-:Y:S01]  /*3970*/  MOV R4, UR4 ;  /* 0x0000000400047c02 */ /* 0x002fe20008000f00 */
[----:B------:R-:W-:Y:S06]  /*3980*/  BRA.U UP0, `(.L_x_72) ;  /* 0x0000000100187547 */ /* 0x000fec000b800000 */
.L_x_73:
[----:B------:R-:W-:Y:S05]  /*3990*/  NANOSLEEP 0x64 ;  /* 0x000000640000795d */ /* 0x000fea0003800000 */
[----:B------:R-:W-:-:S05]  /*39a0*/  UMOV UR4, 0x10 ;  /* 0x0000001000047882 */ /* 0x000fca0000000000 */
[----:B------:R-:W-:Y:S04]  /*39b0*/  DEPBAR.LE SB1, 0x36 ;  /* 0x00009d800000791a */ /* 0x000fe80000000000 */
[----:B------:R-:W1:Y:S02]  /*39c0*/  UTCATOMSWS.FIND_AND_SET.ALIGN UP0, UR4, UR4 ;  /* 0x00000004000475e3 */ /* 0x000e640008000800 */
[----:B-1----:R-:W-:Y:S01]  /*39d0*/  MOV R4, UR4 ;  /* 0x0000000400047c02 */ /* 0x002fe20008000f00 */
[----:B------:R-:W-:Y:S05]  /*39e0*/  BRA.U !UP0, `(.L_x_73) ;  /* 0xfffffffd08e87547 */ /* 0x000fea000b83ffff */
.L_x_72:
[-C--:B------:R-:W-:Y:S02]  /*39f0*/  SHF.L.U32 R3, R3, R4.reuse, RZ ;  /* 0x0000000403037219 */ /* 0x080fe400000006ff */
[----:B------:R-:W-:Y:S01]  /*3a00*/  SHF.L.U32 R0, R0, R4, RZ ;  /* 0x0000000400007219 */ /* 0x000fe200000006ff */
[----:B------:R-:W-:Y:S02]  /*3a10*/  IMAD.SHL.U32 R4, R4, 0x20, RZ ;  /* 0x0000002004047824 */ /* 0x000fe400078e00ff */
[----:B------:R1:W-:Y:S04]  /*3a20*/  ATOMS.OR RZ, [UR5+0x14], R3 ;  /* 0x00001403ffff798c */ /* 0x0003e8000b000005 */
[----:B------:R1:W-:Y:S04]  /*3a30*/  ATOMS.OR RZ, [UR5+0x18], R0 ;  /* 0x00001800ffff798c */ /* 0x0003e8000b000005 */
[----:B------:R1:W-:Y:S01]  /*3a40*/  STS [UR6+0x1e0], R4 ;  /* 0x0001e004ff007988 */ /* 0x0003e20008000806 */
[----:B------:R-:W-:Y:S05]  /*3a50*/  BRA `(.L_x_71) ;  /* 0x0000000000107947 */ /* 0x000fea0003800000 */
.L_x_70:
[----:B------:R-:W-:Y:S02]  /*3a60*/  MOV R0, 0xffffffff ;  /* 0xffffffff00007802 */ /* 0x000fe40000000f00 */
[----:B------:R-:W-:-:S03]  /*3a70*/  MOV R4, 0x3aa0 ;  /* 0x00003aa000047802 */ /* 0x000fc60000000f00 */
[----:B------:R1:W-:Y:S04]  /*3a80*/  STS [UR6+0x1e0], R0 ;  /* 0x0001e000ff007988 */ /* 0x0003e80008000806 */
[----:B-1---5:R-:W-:Y:S05]  /*3a90*/  CALL.REL.NOINC `($__internal_1_$__cuda_sm10x_tcgen05_guardrail_trap_phase_invalid_during_alloc) ;  /* 0x0000004c004c7944 */ /* 0x022fea0003c00000 */
.L_x_71:
[----:B------:R-:W-:Y:S05]  /*3aa0*/  WARPSYNC.ALL ;  /* 0x0000000000007948 */ /* 0x000fea0003800000 */
[----:B------:R-:W2:Y:S01]  /*3ab0*/  S2UR UR4, SR_CgaCtaId ;  /* 0x00000000000479c3 */ /* 0x000ea20000008800 */
[----:B------:R-:W-:Y:S01]  /*3ac0*/  UMOV UR17, 0x400 ;  /* 0x0000040000117882 */ /* 0x000fe20000000000 */
[----:B------:R-:W-:-:S06]  /*3ad0*/  NOP ;  /* 0x0000000000007918 */ /* 0x000fcc0000000000 */
[----:B------:R-:W-:Y:S06]  /*3ae0*/  BAR.ARV 0x6, 0xa0 ;  /* 0x0182800000007b1d */ /* 0x000fec0000002000 */
[----:B------:R-:W3:Y:S01]  /*3af0*/  LDCU UR5, c[0x0][0x38c] ;  /* 0x00007180ff0577ac */ /* 0x000ee20008000800 */
[----:B------:R-:W-:Y:S01]  /*3b00*/  LOP3.LUT R2, R2, 0xffff, RZ, 0xc0, !PT ;  /* 0x0000ffff02027812 */ /* 0x000fe200078ec0ff */
[----:B------:R-:W-:Y:S01]  /*3b10*/  IMAD.MOV.U32 R11, RZ, RZ, 0x1 ;  /* 0x00000001ff0b7424 */ /* 0x000fe200078e00ff */
[----:B------:R-:W-:Y:S01]  /*3b20*/  CS2R R8, SRZ ;  /* 0x0000000000087805 */ /* 0x000fe2000001ff00 */
[----:B------:R-:W4:Y:S01]  /*3b30*/  LDCU UR8, c[0x0][0x38c] ;  /* 0x00007180ff0877ac */ /* 0x000f220008000800 */
[----:B------:R-:W-:Y:S01]  /*3b40*/  R2UR UR19, R2 ;  /* 0x00000000021372ca */ /* 0x000fe200000e0000 */
[----:B------:R-:W-:Y:S01]  /*3b50*/  IMAD.MOV.U32 R10, RZ, RZ, RZ ;  /* 0x000000ffff0a7224 */ /* 0x000fe200078e00ff */
[----:B------:R-:W-:Y:S01]  /*3b60*/  UMOV UR23, URZ ;  /* 0x000000ff00177c82 */ /* 0x000fe20008000000 */
[----:B------:R-:W-:Y:S01]  /*3b70*/  UMOV UR14, URZ ;  /* 0x000000ff000e7c82 */ /* 0x000fe20008000000 */
[----:B--2---:R-:W-:Y:S01]  /*3b80*/  ULEA UR17, UR4, UR17, 0x18 ;  /* 0x0000001104117291 */ /* 0x004fe2000f8ec0ff */
[----:B------:R-:W-:Y:S01]  /*3b90*/  UMOV UR26, 0x0 ;  /* 0x00000000001a7882 */ /* 0x000fe20000000000 */
[----:B------:R-:W-:-:S02]  /*3ba0*/  UMOV UR27, 0x81004a0 ;  /* 0x081004a0001b7882 */ /* 0x000fc40000000000 */
[----:B------:R-:W-:Y:S02]  /*3bb0*/  UIADD3 UR6, UPT, UPT, UR17, 0x4400, URZ ;  /* 0x0000440011067890 */ /* 0x000fe4000fffe0ff */
[----:B------:R-:W-:Y:S02]  /*3bc0*/  UIADD3 UR7, UPT, UPT, UR17, 0x26400, URZ ;  /* 0x0002640011077890 */ /* 0x000fe4000fffe0ff */
[----:B---3--:R-:W-:Y:S01]  /*3bd0*/  UIADD3 UR5, UPT, UPT, UR5, 0x3f, URZ ;  /* 0x0000003f05057890 */ /* 0x008fe2000fffe0ff */
[----:B-1----:R-:W1:Y:S01]  /*3be0*/  LDS R0, [UR17+0x1e0] ;  /* 0x0001e011ff007984 */ /* 0x002e620008000800 */
[----:B------:R-:W-:Y:S02]  /*3bf0*/  USHF.R.U32.HI UR6, URZ, 0x4, UR6 ;  /* 0x00000004ff067899 */ /* 0x000fe40008011606 */
[----:B------:R-:W-:Y:S02]  /*3c00*/  USHF.R.S32.HI UR4, URZ, 0x1f, UR5 ;  /* 0x0000001fff047899 */ /* 0x000fe40008011405 */
[----:B------:R-:W-:-:S02]  /*3c10*/  ULOP3.LUT UR6, UR6, 0x3fff, URZ, 0xc0, !UPT ;  /* 0x00003fff06067892 */ /* 0x000fc4000f8ec0ff */
[----:B------:R-:W-:Y:S02]  /*3c20*/  ULEA.HI UR4, UR4, UR5, URZ, 0x6 ;  /* 0x0000000504047291 */ /* 0x000fe4000f8f30ff */
[----:B------:R-:W-:Y:S02]  /*3c30*/  USHF.R.U32.HI UR5, URZ, 0x4, UR7 ;  /* 0x00000004ff057899 */ /* 0x000fe40008011607 */
[----:B------:R-:W-:Y:S02]  /*3c40*/  USHF.R.S32.HI UR28, URZ, 0x6, UR4 ;  /* 0x00000006ff1c7899 */ /* 0x000fe40008011404 */
[----:B------:R-:W-:Y:S02]  /*3c50*/  ULOP3.LUT UR5, UR5, 0x3fff, URZ, 0xc0, !UPT ;  /* 0x00003fff05057892 */ /* 0x000fe4000f8ec0ff */
[----:B------:R-:W-:Y:S02]  /*3c60*/  UISETP.LT.AND UP0, UPT, UR28, 0x1, UPT ;  /* 0x000000011c00788c */ /* 0x000fe4000bf01270 */
[----:B------:R-:W-:-:S02]  /*3c70*/  ULOP3.LUT UR20, UR6, 0x10000, URZ, 0xfc, !UPT ;  /* 0x0001000006147892 */ /* 0x000fc4000f8efcff */
[----:B------:R-:W-:Y:S02]  /*3c80*/  USEL UR29, UR28, 0x1, !UP0 ;  /* 0x000000011c1d7887 */ /* 0x000fe4000c000000 */
[----:B------:R-:W-:Y:S02]  /*3c90*/  ULOP3.LUT UR21, UR5, 0x10000, URZ, 0xfc, !UPT ;  /* 0x0001000005157892 */ /* 0x000fe4000f8efcff */
[----:B------:R-:W-:Y:S02]  /*3ca0*/  UIADD3 UR29, UPT, UPT, -UR29, URZ, URZ ;  /* 0x000000ff1d1d7290 */ /* 0x000fe4000fffe1ff */
[----:B----4-:R-:W-:Y:S01]  /*3cb0*/  UISETP.GE.AND UP4, UPT, UR8, 0x1, UPT ;  /* 0x000000010800788c */ /* 0x010fe2000bf86270 */
[----:B------:R-:W-:Y:S01]  /*3cc0*/  UMOV UR24, 0x0 ;  /* 0x0000000000187882 */ /* 0x000fe20000000000 */
[----:B------:R-:W-:Y:S01]  /*3cd0*/  UMOV UR25, 0x81004a0 ;  /* 0x081004a000197882 */ /* 0x000fe20000000000 */
[----:B-1----:R-:W-:-:S15]  /*3ce0*/  R2UR UR30, R0 ;  /* 0x00000000001e72ca */ /* 0x002fde00000e0000 */
.L_x_80:
[----:B------:R-:W-:Y:S02]  /*3cf0*/  LEA R0, R10, UR17, 0x3 ;  /* 0x000000110a007c11 */ /* 0x000fe4000f8e18ff */
[----:B------:R-:W-:Y:S02]  /*3d00*/  SHF.L.U32 R2, R9, 0x1f, RZ ;  /* 0x0000001f09027819 */ /* 0x000fe400000006ff */
[----:B------:R-:W-:Y:S01]  /*3d10*/  PLOP3.LUT P0, PT, PT, PT, UP4, 0x80, 0x8 ;  /* 0x000000000008781c */ /* 0x000fe20003f0f048 */
[----:B------:R-:W-:Y:S01]  /*3d20*/  VIADD R3, R0, 0x140 ;  /* 0x0000014000037836 */ /* 0x000fe20000000000 */
[----:B-1----:R-:W1:Y:S02]  /*3d30*/  SYNCS.PHASECHK.TRANS64.TRYWAIT P1, [R0+URZ+0x130], R2 ;  /* 0x00013002000075a7 */ /* 0x002e6400080211ff */
[----:B-1-3--:R-:W-:Y:S09]  /*3d40*/  @!P1 BRA `(.L_x_74) ;  /* 0x00000044006c9947 */ /* 0x00aff20003800000 */
.L_x_157:
[----:B------:R-:W-:Y:S01]  /*3d50*/  LEA R4, R10, UR17, 0x4 ;  /* 0x000000110a047c11 */ /* 0x000fe2000f8e20ff */
[----:B------:R-:W-:Y:S01]  /*3d60*/  @UP4 ULEA UR4, UR14, UR17, 0x3 ;  /* 0x000000110e044291 */ /* 0x000fe2000f8e18ff */
[----:B------:R-:W-:Y:S01]  /*3d70*/  PLOP3.LUT P2, PT, PT, PT, PT, 0x80, 0x8 ;  /* 0x000000000008781c */ /* 0x000fe20003f4f070 */
[----:B------:R-:W-:Y:S01]  /*3d80*/  ULEA UR22, UR23, UR17, 0x3 ;  /* 0x0000001117167291 */ /* 0x000fe2000f8e18ff */
[----:B------:R-:W-:Y:S01]  /*3d90*/  PRMT R3, RZ, 0x654, R3 ;  /* 0x00000654ff037816 */ /* 0x000fe20000000003 */
[----:B------:R-:W-:Y:S01]  /*3da0*/  ULEA UR18, UR23, UR30, 0x6 ;  /* 0x0000001e17127291 */ /* 0x000fe2000f8e30ff */
[----:B------:R-:W2:Y:S01]  /*3db0*/  LDS.128 R4, [R4+0x1c0] ;  /* 0x0001c00004047984 */ /* 0x000ea20000000c00 */
[----:B-1----:R-:W-:Y:S02]  /*3dc0*/  @P0 SHF.L.U32 R2, R8, 0x1f, RZ ;  /* 0x0000001f08020819 */ /* 0x002fe400000006ff */
[----:B------:R-:W-:Y:S01]  /*3dd0*/  SHF.L.U32 R0, R11, 0x1f, RZ ;  /* 0x0000001f0b007819 */ /* 0x000fe200000006ff */
[----:B------:R-:W-:Y:S01]  /*3de0*/  @!PT LDS RZ, [RZ] ;  /* 0x00000000fffff984 */ /* 0x000fe20000000800 */
[----:B------:R-:W-:Y:S01]  /*3df0*/  @!PT LDS RZ, [RZ] ;  /* 0x00000000fffff984 */ /* 0x000fe20000000800 */
[----:B------:R-:W-:Y:S01]  /*3e00*/  @!PT LDS RZ, [RZ] ;  /* 0x00000000fffff984 */ /* 0x000fe20000000800 */
[----:B------:R-:W-:Y:S01]  /*3e10*/  @!PT LDS RZ, [RZ] ;  /* 0x00000000fffff984 */ /* 0x000fe20000000800 */
[----:B------:R1:W-:Y:S06]  /*3e20*/  MEMBAR.ALL.CTA ;  /* 0x0000000000007992 */ /* 0x0003ec0000008000 */
[----:B-1----:R-:W1:Y:S02]  /*3e30*/  FENCE.VIEW.ASYNC.S ;  /* 0x00000000000073c6 */ /* 0x002e640000000000 */
[----:B-1----:R1:W-:Y:S01]  /*3e40*/  SYNCS.ARRIVE.TRANS64.RED.A1T0 RZ, [R3+URZ], RZ ;  /* 0x000000ff03ff79a7 */ /* 0x0023e200081004ff */
[----:B------:R1:W3:Y:S01]  /*3e50*/  @P0 SYNCS.PHASECHK.TRANS64.TRYWAIT P2, [UR4], R2 ;  /* 0x00000002ff0005a7 */ /* 0x0002e20008041104 */
[----:B--2---:R-:W-:Y:S01]  /*3e60*/  LOP3.LUT P1, RZ, R6, 0x1, RZ, 0xc0, !PT ;  /* 0x0000000106ff7812 */ /* 0x004fe2000782c0ff */
[----:B------:R-:W2:Y:S02]  /*3e70*/  SYNCS.PHASECHK.TRANS64.TRYWAIT P0, [UR22+0x170], R0 ;  /* 0x00017000ff0075a7 */ /* 0x000ea40008001116 */
[----:B-123--:R-:W-:Y:S10]  /*3e80*/  @!P0 BRA `(.L_x_75) ;  /* 0x0000004400308947 */ /* 0x00eff40003800000 */
.L_x_159:
[----:B------:R-:W-:Y:S01]  /*3e90*/  IADD3 R10, PT, PT, R10, 0x1, RZ ;  /* 0x000000010a0a7810 */ /* 0x000fe20007ffe0ff */
[----:B------:R-:W-:Y:S06]  /*3ea0*/  BRA.U !UP4, `(.L_x_76) ;  /* 0x000000010c987547 */ /* 0x000fec000b800000 */
[----:B------:R-:W-:Y:S01]  /*3eb0*/  UPLOP3.LUT UP2, UPT, UPT, UPT, UPT, 0x40, 0x4 ;  /* 0x000000000004789c */ /* 0x000fe20003f4e870 */
[----:B------:R-:W-:Y:S01]  /*3ec0*/  UMOV UR16, UR29 ;  /* 0x0000001d00107c82 */ /* 0x000fe20008000000 */
[----:B------:R-:W-:Y:S01]  /*3ed0*/  UMOV UR15, UR28 ;  /* 0x0000001c000f7c82 */ /* 0x000fe20008000000 */
[----:B------:R-:W-:-:S08]  /*3ee0*/  UMOV UR6, UR14 ;  /* 0x0000000e00067c82 */ /* 0x000fd00008000000 */
.L_x_79:
[----:B------:R-:W-:Y:S02]  /*3ef0*/  UIADD3 UR16, UPT, UPT, UR16, 0x1, URZ ;  /* 0x0000000110107890 */ /* 0x000fe4000fffe0ff */
[----:B--2---:R-:W-:Y:S02]  /*3f00*/  ULEA UR5, UR6, UR17, 0x3 ;  /* 0x0000001106057291 */ /* 0x004fe4000f8e18ff */
[----:B------:R-:W-:Y:S01]  /*3f10*/  UISETP.NE.AND UP3, UPT, UR16, URZ, UPT ;  /* 0x000000ff1000728c */ /* 0x000fe2000bf65270 */
[----:B---3--:R-:W-:Y:S10]  /*3f20*/  @P2 BRA `(.L_x_77) ;  /* 0x00000000000c2947 */ /* 0x008ff40003800000 */
[----:B-1----:R-:W-:Y:S04]  /*3f30*/  SHF.L.U32 R2, R8, 0x1f, RZ ;  /* 0x0000001f08027819 */ /* 0x002fe800000006ff */
[----:B------:R-:W1:Y:S02]  /*3f40*/  SYNCS.PHASECHK.TRANS64.TRYWAIT P0, [UR5], R2 ;  /* 0x00000002ff0075a7 */ /* 0x000e640008001105 */
[----:B-1----:R-:W-:Y:S05]  /*3f50*/  @!P0 BRA `(.L_x_78) ;  /* 0x0000004400148947 */ /* 0x002fea0003800000 */
.L_x_77:
[----:B------:R-:W-:Y:S01]  /*3f60*/  UISETP.NE.AND UP0, UPT, UR15, 0x1, UPT ;  /* 0x000000010f00788c */ /* 0x000fe2000bf05270 */
[----:B------:R-:W-:Y:S01]  /*3f70*/  PLOP3.LUT P2, PT, PT, PT, PT, 0x80, 0x8 ;  /* 0x000000000008781c */ /* 0x000fe20003f4f070 */
[----:B------:R-:W-:Y:S02]  /*3f80*/  UIADD3 UR4, UPT, UPT, UR6, 0x1, URZ ;  /* 0x0000000106047890 */ /* 0x000fe4000fffe0ff */
[----:B------:R-:W-:Y:S02]  /*3f90*/  ULEA UR12, UR6, UR21, 0x8 ;  /* 0x00000015060c7291 */ /* 0x000fe4000f8e40ff */
[----:B------:R-:W-:Y:S01]  /*3fa0*/  UISETP.NE.AND UP1, UPT, UR4, 0x11, UPT ;  /* 0x000000110400788c */ /* 0x000fe2000bf25270 */
[----:B------:R-:W-:Y:S01]  /*3fb0*/  PLOP3.LUT P0, PT, PT, PT, UP0, 0x80, 0x8 ;  /* 0x000000000008781c */ /* 0x000fe20003f0f008 */
[----:B------:R-:W-:Y:S02]  /*3fc0*/  UIADD3 UR10, UPT, UPT, UR12, 0x2, URZ ;  /* 0x000000020c0a7890 */ /* 0x000fe4000fffe0ff */
[----:B------:R-:W-:Y:S02]  /*3fd0*/  USEL UR7, URZ, 0x1, UP1 ;  /* 0x00000001ff077887 */ /* 0x000fe40008800000 */
[----:B------:R-:W-:Y:S02]  /*3fe0*/  USEL UR14, UR4, URZ, UP1 ;  /* 0x000000ff040e7287 */ /* 0x000fe40008800000 */
[----:B------:R-:W-:Y:S02]  /*3ff0*/  UIADD3 UR15, UPT, UPT, UR15, -0x1, URZ ;  /* 0xffffffff0f0f7890 */ /* 0x000fe4000fffe0ff */
[----:B------:R-:W-:Y:S01]  /*4000*/  @UP0 ULEA UR4, UR14, UR17, 0x3 ;  /* 0x000000110e040291 */ /* 0x000fe2000f8e18ff */
[----:B------:R-:W-:Y:S01]  /*4010*/  LOP3.LUT R8, R8, UR7, RZ, 0x3c, !PT ;  /* 0x0000000708087c12 */ /* 0x000fe2000f8e3cff */
[----:B------:R-:W-:Y:S01]  /*4020*/  UIADD3 UR7, UPT, UPT, UR5, 0x88, URZ ;  /* 0x0000008805077890 */ /* 0x000fe2000fffe0ff */
[----:B------:R-:W-:Y:S02]  /*4030*/  UMOV UR13, 0x80004020 ;  /* 0x80004020000d7882 */ /* 0x000fe40000000000 */
[----:B-1----:R-:W-:Y:S01]  /*4040*/  @P0 SHF.L.U32 R0, R8, 0x1f, RZ ;  /* 0x0000001f08000819 */ /* 0x002fe200000006ff */
[----:B------:R-:W-:Y:S01]  /*4050*/  UMOV UR5, 0x80004020 ;  /* 0x8000402000057882 */ /* 0x000fe20000000000 */
[----:B------:R-:W-:Y:S01]  /*4060*/  UMOV UR11, 0x80004020 ;  /* 0x80004020000b7882 */ /* 0x000fe20000000000 */
[----:B------:R-:W-:Y:S01]  /*4070*/  UMOV UR9, 0x80004020 ;  /* 0x8000402000097882 */ /* 0x000fe20000000000 */
[----:B------:R2:W3:Y:S01]  /*4080*/  @P0 SYNCS.PHASECHK.TRANS64.TRYWAIT P2, [UR4], R0 ;  /* 0x00000000ff0005a7 */ /* 0x0004e20008041104 */
[----:B------:R-:W-:Y:S03]  /*4090*/  ULEA UR4, UR6, UR20, 0x9 ;  /* 0x0000001406047291 */ /* 0x000fe6000f8e48ff */
[----:B------:R-:W-:Y:S01]  /*40a0*/  UMOV UR6, UR14 ;  /* 0x0000000e00067c82 */ /* 0x000fe20008000000 */
[----:B------:R-:W-:Y:S05]  /*40b0*/  UIADD3 UR8, UPT, UPT, UR4, 0x2, URZ ;  /* 0x0000000204087890 */ /* 0x000fea000fffe0ff */
[----:B------:R2:W-:Y:S01]  /*40c0*/  UTCIMMA gdesc[UR4], gdesc[UR12], tmem[UR18], tmem[UR26], idesc[UR27], UP2 ;  /* 0x00ff1a0c040075ea */ /* 0x0005e20009000112 */
[----:B------:R-:W-:Y:S03]  /*40d0*/  UPLOP3.LUT UP2, UPT, UPT, UPT, UPT, 0x80, 0x8 ;  /* 0x000000000008789c */ /* 0x000fe60003f4f070 */
[----:B------:R2:W-:Y:S01]  /*40e0*/  UTCIMMA gdesc[UR8], gdesc[UR10], tmem[UR18], tmem[UR24], idesc[UR25], UPT ;  /* 0x00ff180a080075ea */ /* 0x0005e2000b800112 */
[----:B------:R2:W-:Y:S01]  /*40f0*/  UTCBAR.MULTICAST [UR7], URZ, UR19 ;  /* 0x000000ff070073e9 */ /* 0x0005e20008000813 */
[----:B------:R-:W-:Y:S06]  /*4100*/  BRA.U UP3, `(.L_x_79) ;  /* 0xfffffffd03787547 */ /* 0x000fec000b83ffff */
.L_x_76:
[----:B--2---:R-:W-:Y:S01]  /*4110*/  UIADD3 UR4, UPT, UPT, UR23, 0x1, URZ ;  /* 0x0000000117047890 */ /* 0x004fe2000fffe0ff */
[C---:B------:R-:W-:Y:S01]  /*4120*/  ISETP.NE.AND P0, PT, R10.reuse, 0x2, PT ;  /* 0x000000020a00780c */ /* 0x040fe20003f05270 */
[----:B------:R-:W-:Y:S02]  /*4130*/  UIADD3 UR5, UPT, UPT, UR22, 0x150, URZ ;  /* 0x0000015016057890 */ /* 0x000fe4000fffe0ff */
[----:B------:R-:W-:Y:S01]  /*4140*/  UISETP.NE.AND UP0, UPT, UR4, 0x4, UPT ;  /* 0x000000040400788c */ /* 0x000fe2000bf05270 */
[----:B-1----:R-:W-:Y:S02]  /*4150*/  SEL R0, RZ, 0x1, P0 ;  /* 0x00000001ff007807 */ /* 0x002fe40000000000 */
[----:B------:R-:W-:Y:S01]  /*4160*/  SEL R10, R10, RZ, P0 ;  /* 0x000000ff0a0a7207 */ /* 0x000fe20000000000 */
[----:B------:R-:W-:Y:S01]  /*4170*/  USEL UR6, URZ, 0x1, UP0 ;  /* 0x00000001ff067887 */ /* 0x000fe20008000000 */
[----:B------:R-:W-:Y:S01]  /*4180*/  LOP3.LUT R9, R9, R0, RZ, 0x3c, !PT ;  /* 0x0000000009097212 */ /* 0x000fe200078e3cff */
[----:B------:R-:W-:Y:S01]  /*4190*/  USEL UR23, UR4, URZ, UP0 ;  /* 0x000000ff04177287 */ /* 0x000fe20008000000 */
[----:B------:R1:W-:Y:S03]  /*41a0*/  UTCBAR [UR5], URZ ;  /* 0x000000ff050073e9 */ /* 0x0003e600080000ff */
[----:B------:R-:W-:Y:S01]  /*41b0*/  LOP3.LUT R11, R11, UR6, RZ, 0x3c, !PT ;  /* 0x000000060b0b7c12 */ /* 0x000fe2000f8e3cff */
[----:B------:R-:W-:Y:S07]  /*41c0*/  @P1 BRA `(.L_x_80) ;  /* 0xfffffff800c81947 */ /* 0x000fee000383ffff */
[----:B------:R-:W2:Y:S01]  /*41d0*/  S2UR UR8, SR_CgaCtaId ;  /* 0x00000000000879c3 */ /* 0x000ea20000008800 */
[----:B------:R-:W-:Y:S01]  /*41e0*/  ELECT P0, URZ, PT ;  /* 0x0000000000ff782f */ /* 0x000fe20003800000 */
[----:B------:R-:W-:Y:S01]  /*41f0*/  IMAD.MOV.U32 R0, RZ, RZ, 0x1 ;  /* 0x00000001ff007424 */ /* 0x000fe200078e00ff */
[----:B------:R-:W-:Y:S01]  /*4200*/  UIADD3 UR17, UPT, UPT, UR17, 0x170, URZ ;  /* 0x0000017011117890 */ /* 0x000fe2000fffe0ff */
[----:B------:R-:W-:Y:S01]  /*4210*/  SHF.L.U32 R2, R11, 0x1f, RZ ;  /* 0x0000001f0b027819 */ /* 0x000fe200000006ff */
[----:B------:R-:W-:-:S03]  /*4220*/  UMOV UR4, 0x40 ;  /* 0x0000004000047882 */ /* 0x000fc60000000000 */
[----:B------:R-:W-:Y:S01]  /*4230*/  UVIRTCOUNT.DEALLOC.SMPOOL 0x80 ;  /* 0x000000800000784c */ /* 0x000fe20000000000 */
[----:B--2---:R-:W-:Y:S02]  /*4240*/  ULEA UR8, UR8, UR4, 0x18 ;  /* 0x0000000408087291 */ /* 0x004fe4000f8ec0ff */
[----:B------:R-:W-:-:S07]  /*4250*/  ULEA UR4, UR23, UR17, 0x3 ;  /* 0x0000001117047291 */ /* 0x000fce000f8e18ff */
[----:B------:R2:W-:Y:S02]  /*4260*/  @P0 STS.U8 [UR8+0x1c], R0 ;  /* 0x00001c00ff000988 */ /* 0x0005e40008000008 */
[----:B------:R-:W4:Y:S02]  /*4270*/  SYNCS.PHASECHK.TRANS64.TRYWAIT P0, [UR4], R2 ;  /* 0x00000002ff0075a7 */ /* 0x000f240008001104 */
[----:B--2-4-:R-:W-:Y:S05]  /*4280*/  @!P0 BRA `(.L_x_81) ;  /* 0x0000004000608947 */ /* 0x014fea0003800000 */
.L_x_162:
[----:B------:R-:W-:-:S04]  /*4290*/  UIADD3 UR4, UPT, UPT, UR23, 0x1, URZ ;  /* 0x0000000117047890 */ /* 0x000fc8000fffe0ff */
[----:B------:R-:W-:-:S04]  /*42a0*/  UISETP.NE.AND UP0, UPT, UR4, 0x4, UPT ;  /* 0x000000040400788c */ /* 0x000fc8000bf05270 */
[----:B------:R-:W-:Y:S02]  /*42b0*/  USEL UR6, URZ, 0x1, UP0 ;  /* 0x00000001ff067887 */ /* 0x000fe40008000000 */
[----:B------:R-:W-:-:S04]  /*42c0*/  USEL UR4, UR4, URZ, UP0 ;  /* 0x000000ff04047287 */ /* 0x000fc80008000000 */
[----:B-1----:R-:W-:Y:S01]  /*42d0*/  ULEA UR5, UR4, UR17, 0x3 ;  /* 0x0000001104057291 */ /* 0x002fe2000f8e18ff */
[----:B--2---:R-:W-:-:S04]  /*42e0*/  LOP3.LUT R2, R11, UR6, RZ, 0x3c, !PT ;  /* 0x000000060b027c12 */ /* 0x004fc8000f8e3cff */
[----:B------:R-:W-:-:S04]  /*42f0*/  SHF.L.U32 R3, R2, 0x1f, RZ ;  /* 0x0000001f02037819 */ /* 0x000fc800000006ff */
[----:B------:R-:W1:Y:S02]  /*4300*/  SYNCS.PHASECHK.TRANS64.TRYWAIT P0, [UR5], R3 ;  /* 0x00000003ff0075a7 */ /* 0x000e640008001105 */
[----:B-1----:R-:W-:Y:S05]  /*4310*/  @!P0 BRA `(.L_x_82) ;  /* 0x0000004000548947 */ /* 0x002fea0003800000 */
.L_x_164:
        /* <DEDUP_REMOVED lines=9> */
.L_x_166:
[----:B------:R-:W-:-:S04]  /*43b0*/  UIADD3 UR4, UPT, UPT, UR4, 0x1, URZ ;  /* 0x0000000104047890 */ /* 0x000fc8000fffe0ff */
[----:B------:R-:W-:-:S04]  /*43c0*/  UISETP.NE.AND UP0, UPT, UR4, 0x4, UPT ;  /* 0x000000040400788c */ /* 0x000fc8000bf05270 */
[----:B------:R-:W-:Y:S02]  /*43d0*/  USEL UR5, URZ, 0x1, UP0 ;  /* 0x00000001ff057887 */ /* 0x000fe40008000000 */
[----:B------:R-:W-:-:S04]  /*43e0*/  USEL UR4, UR4, URZ, UP0 ;  /* 0x000000ff04047287 */ /* 0x000fc80008000000 */
[----:B------:R-:W-:Y:S01]  /*43f0*/  ULEA UR4, UR4, UR17, 0x3 ;  /* 0x0000001104047291 */ /* 0x000fe2000f8e18ff */
[----:B------:R-:W-:-:S04]  /*4400*/  LOP3.LUT R2, R2, UR5, RZ, 0x3c, !PT ;  /* 0x0000000502027c12 */ /* 0x000fc8000f8e3cff */
[----:B------:R-:W-:-:S04]  /*4410*/  SHF.L.U32 R2, R2, 0x1f, RZ ;  /* 0x0000001f02027819 */ /* 0x000fc800000006ff */
[----:B------:R-:W2:Y:S02]  /*4420*/  SYNCS.PHASECHK.TRANS64.TRYWAIT P0, [UR4], R2 ;  /* 0x00000002ff0075a7 */ /* 0x000ea40008001104 */
[----:B--2---:R-:W-:Y:S05]  /*4430*/  @!P0 BRA `(.L_x_84) ;  /* 0x00000040003c8947 */ /* 0x004fea0003800000 */
.L_x_168:
[----:B------:R-:W-:Y:S01]  /*4440*/  NOP ;  /* 0x0000000000007918 */ /* 0x000fe20000000000 */
[----:B-1----:R-:W1:Y:S01]  /*4450*/  LDS R0, [UR8+0x14] ;  /* 0x00001408ff007984 */ /* 0x002e620008000800 */
[----:B------:R-:W-:Y:S01]  /*4460*/  ULOP3.LUT UR4, UR30, 0xffff, URZ, 0xc0, !UPT ;  /* 0x0000ffff1e047892 */ /* 0x000fe2000f8ec0ff */
[----:B------:R-:W-:Y:S01]  /*4470*/  UMOV UR5, 0xffff ;  /* 0x0000ffff00057882 */ /* 0x000fe20000000000 */
[----:B------:R-:W-:Y:S02]  /*4480*/  UMOV UR6, 0x1 ;  /* 0x0000000100067882 */ /* 0x000fe40000000000 */
[----:B------:R-:W-:-:S04]  /*4490*/  USHF.R.U32.HI UR4, URZ, 0x5, UR4 ;  /* 0x00000005ff047899 */ /* 0x000fc80008011604 */
[----:B------:R-:W-:Y:S02]  /*44a0*/  USHF.L.U32 UR5, UR5, UR4, URZ ;  /* 0x0000000405057299 */ /* 0x000fe400080006ff */
[----:B------:R-:W-:-:S04]  /*44b0*/  USHF.L.U32 UR4, UR6, UR4, URZ ;  /* 0x0000000406047299 */ /* 0x000fc800080006ff */
[----:B-1----:R-:W-:-:S04]  /*44c0*/  LOP3.LUT R0, R0, UR5, RZ, 0xc0, !PT ;  /* 0x0000000500007c12 */ /* 0x002fc8000f8ec0ff */
[----:B------:R-:W-:-:S13]  /*44d0*/  ISETP.NE.AND P0, PT, R0, UR5, PT ;  /* 0x0000000500007c0c */ /* 0x000fda000bf05270 */
[----:B------:R-:W-:Y:S05]  /*44e0*/  @P0 BRA `(.L_x_85) ;  /* 0x0000000000580947 */ /* 0x000fea0003800000 */
[----:B------:R-:W1:Y:S02]  /*44f0*/  LDS R0, [UR8+0x18] ;  /* 0x00001808ff007984 */ /* 0x000e640008000800 */
[----:B-1----:R-:W-:-:S04]  /*4500*/  LOP3.LUT R0, R0, UR4, RZ, 0xc0, !PT ;  /* 0x0000000400007c12 */ /* 0x002fc8000f8ec0ff */
[----:B------:R-:W-:-:S13]  /*4510*/  ISETP.NE.AND P0, PT, R0, UR4, PT ;  /* 0x0000000400007c0c */ /* 0x000fda000bf05270 */
[----:B------:R-:W-:Y:S05]  /*4520*/  @P0 BRA `(.L_x_86) ;  /* 0x00000000003c0947 */ /* 0x000fea0003800000 */
[----:B------:R-:W1:Y:S01]  /*4530*/  S2R R2, SR_LANEID ;  /* 0x0000000000027919 */ /* 0x000e620000000000 */
[----:B------:R-:W-:-:S06]  /*4540*/  ULOP3.LUT UR5, URZ, UR5, URZ, 0x33, !UPT ;  /* 0x00000005ff057292 */ /* 0x000fcc000f8e33ff */
[----:B------:R-:W-:-:S04]  /*4550*/  IMAD.U32 R0, RZ, RZ, UR5 ;  /* 0x00000005ff007e24 */ /* 0x000fc8000f8e00ff */
[----:B------:R2:W4:Y:S02]  /*4560*/  REDUX UR7, R0 ;  /* 0x00000000000773c4 */ /* 0x0005240000000000 */
[----:B------:R1:W-:Y:S01]  /*4570*/  UTCATOMSWS.AND URZ, UR5 ;  /* 0x0000000500ff79e3 */ /* 0x0003e20008000000 */
[----:B--2---:R-:W-:Y:S01]  /*4580*/  LOP3.LUT R0, RZ, UR4, RZ, 0x33, !PT ;  /* 0x00000004ff007c12 */ /* 0x004fe2000f8e33ff */
[----:B------:R-:W-:Y:S02]  /*4590*/  VOTEU.ANY UR4, UPT, PT ;  /* 0x0000000000047886 */ /* 0x000fe400038e0100 */
[----:B------:R-:W-:Y:S02]  /*45a0*/  UFLO.U32 UR4, UR4 ;  /* 0x00000004000472bd */ /* 0x000fe400080e0000 */
[----:B------:R-:W2:Y:S04]  /*45b0*/  REDUX UR6, R0 ;  /* 0x00000000000673c4 */ /* 0x000ea80000000000 */
[----:B-1----:R-:W-:-:S02]  /*45c0*/  ISETP.EQ.U32.AND P0, PT, R2, UR4, PT ;  /* 0x0000000402007c0c */ /* 0x002fc4000bf02070 */
[----:B----4-:R-:W-:-:S11]  /*45d0*/  MOV R2, UR7 ;  /* 0x0000000700027c02 */ /* 0x010fd60008000f00 */
[----:B------:R1:W-:Y:S01]  /*45e0*/  @P0 ATOMS.AND RZ, [UR8+0x14], R2 ;  /* 0x00001402ffff098c */ /* 0x0003e2000a800008 */
[----:B--2---:R-:W-:-:S05]  /*45f0*/  IMAD.U32 R0, RZ, RZ, UR6 ;  /* 0x00000006ff007e24 */ /* 0x004fca000f8e00ff */
[----:B------:R1:W-:Y:S01]  /*4600*/  @P0 ATOMS.AND RZ, [UR8+0x18], R0 ;  /* 0x00001800ffff098c */ /* 0x0003e2000a800008 */
[----:B------:R-:W-:Y:S05]  /*4610*/  BRA `(.L_x_87) ;  /* 0x0000000000147947 */ /* 0x000fea0003800000 */
.L_x_86:
[----:B------:R-:W-:Y:S02]  /*4620*/  MOV R2, 0x4640 ;  /* 0x0000464000027802 */ /* 0x000fe40000000f00 */
[----:B---3-5:R-:W-:Y:S05]  /*4630*/  CALL.REL.NOINC `($__internal_0_$__cuda_sm10x_tcgen05_guardrail_trap_col_being_dealloced_not_returned_by_alloc) ;  /* 0x0000004000587944 */ /* 0x028fea0003c00000 */
[----:B------:R-:W-:Y:S05]  /*4640*/  BRA `(.L_x_87) ;  /* 0x0000000000087947 */ /* 0x000fea0003800000 */
.L_x_85:
[----:B------:R-:W-:Y:S02]  /*4650*/  MOV R2, 0x4670 ;  /* 0x0000467000027802 */ /* 0x000fe40000000f00 */
[----:B---3-5:R-:W-:Y:S05]  /*4660*/  CALL.REL.NOINC `($__internal_2_$__cuda_sm10x_tcgen05_guardrail_trap_unallocated_columns_being_dealloced) ;  /* 0x0000004000647944 */ /* 0x028fea0003c00000 */
.L_x_87:
[----:B------:R-:W-:Y:S01]  /*4670*/  NOP ;  /* 0x0000000000007918 */ /* 0x000fe20000000000 */
[----:B------:R-:W-:Y:S05]  /*4680*/  EXIT ;  /* 0x000000000000794d */ /* 0x000fea0003800000 */
.L_x_69:
[----:B------:R-:W-:-:S09]  /*4690*/  UISETP.NE.OR UP0, UPT, UR22, 0x3, !UP3 ;  /* 0x000000031600788c */ /* 0x000fd2000df05670 */
[----:B------:R-:W-:Y:S05]  /*46a0*/  BRA.U UP0, `(.L_x_88) ;  /* 0x0000000d00087547 */ /* 0x000fea000b800000 */
[----:B------:R-:W1:Y:S01]  /*46b0*/  LDCU UR26, c[0x0][0x370] ;  /* 0x00006e00ff1a77ac */ /* 0x000e620008000800 */
[----:B------:R-:W2:Y:S01]  /*46c0*/  LDC.64 R16, c[0x0][0x348] ;  /* 0x0000d200ff107b82 */ /* 0x000ea20000000a00 */
[----:B------:R-:W-:Y:S02]  /*46d0*/  HFMA2 R13, -RZ, RZ, 0, 0 ;  /* 0x00000000ff0d7431 */ /* 0x000fe400000001ff */
[----:B------:R-:W-:Y:S01]  /*46e0*/  IMAD.MOV.U32 R15, RZ, RZ, 0x1 ;  /* 0x00000001ff0f7424 */ /* 0x000fe200078e00ff */
[----:B------:R-:W1:Y:S01]  /*46f0*/  LDCU.128 UR28, c[0x0][0xb10] ;  /* 0x00016200ff1c77ac */ /* 0x000e620008000c00 */
[----:B------:R-:W-:Y:S01]  /*4700*/  IMAD.MOV.U32 R14, RZ, RZ, RZ ;  /* 0x000000ffff0e7224 */ /* 0x000fe200078e00ff */
[----:B------:R-:W-:Y:S01]  /*4710*/  MOV R12, 0x2000 ;  /* 0x00002000000c7802 */ /* 0x000fe20000000f00 */
[----:B------:R-:W3:Y:S01]  /*4720*/  LDCU UR25, c[0x0][0x374] ;  /* 0x00006e80ff1977ac */ /* 0x000ee20008000800 */
[----:B------:R-:W4:Y:S01]  /*4730*/  LDC.64 R2, c[0x0][0x888] ;  /* 0x00022200ff027b82 */ /* 0x000f220000000a00 */
[----:B------:R-:W3:Y:S01]  /*4740*/  LDCU UR16, c[0x0][0xb0c] ;  /* 0x00016180ff1077ac */ /* 0x000ee20008000800 */
[----:B------:R-:W2:Y:S06]  /*4750*/  LDCU UR35, c[0x0][0xb20] ;  /* 0x00016400ff2377ac */ /* 0x000eac0008000800 */
[----:B------:R-:W4:Y:S01]  /*4760*/  LDC.64 R4, c[0x0][0x890] ;  /* 0x00022400ff047b82 */ /* 0x000f220000000a00 */
[----:B------:R-:W2:Y:S01]  /*4770*/  LDCU UR4, c[0x0][0xb30] ;  /* 0x00016600ff0477ac */ /* 0x000ea20008000800 */
[----:B------:R-:W-:Y:S01]  /*4780*/  UMOV UR17, 0x400 ;  /* 0x0000040000117882 */ /* 0x000fe20000000000 */
[----:B-1----:R-:W-:-:S02]  /*4790*/  UIMAD.WIDE.U32 UR32, UR26, UR28, URZ ;  /* 0x0000001c1a2072a5 */ /* 0x002fc4000f8e00ff */
[----:B---3--:R-:W-:Y:S02]  /*47a0*/  UIMAD.WIDE.U32 UR6, UR25, UR31, URZ ;  /* 0x0000001f190672a5 */ /* 0x008fe4000f8e00ff */
[----:B------:R-:W-:Y:S02]  /*47b0*/  ULEA UR17, UR48, UR17, 0x18 ;  /* 0x0000001130117291 */ /* 0x000fe4000f8ec0ff */
[----:B------:R-:W-:Y:S02]  /*47c0*/  UPLOP3.LUT UP3, UPT, UPT, UPT, UPT, 0x40, 0x4 ;  /* 0x000000000004789c */ /* 0x000fe40003f6e870 */
[----:B------:R-:W-:Y:S01]  /*47d0*/  UIADD3 UR5, UPT, UPT, UR17, 0x110, URZ ;  /* 0x0000011011057890 */ /* 0x000fe2000fffe0ff */
[----:B------:R-:W-:Y:S01]  /*47e0*/  UMOV UR32, UR33 ;  /* 0x0000002100207c82 */ /* 0x000fe20008000000 */
[----:B------:R-:W-:Y:S01]  /*47f0*/  UMOV UR27, UR7 ;  /* 0x00000007001b7c82 */ /* 0x000fe20008000000 */
[----:B------:R-:W-:Y:S02]  /*4800*/  UISETP.GE.AND UP0, UPT, UR40, 0x1, UPT ;  /* 0x000000012800788c */ /* 0x000fe4000bf06270 */
[----:B------:R-:W-:Y:S01]  /*4810*/  UISETP.NE.AND UP4, UPT, UR40, 0x1, UPT ;  /* 0x000000012800788c */ /* 0x000fe2000bf85270 */
[----:B------:R-:W1:Y:S01]  /*4820*/  LDCU.64 UR14, c[0x0][0xb28] ;  /* 0x00016500ff0e77ac */ /* 0x000e620008000a00 */
[----:B------:R-:W-:-:S02]  /*4830*/  UISETP.NE.AND UP6, UPT, UR16, 0x1, UPT ;  /* 0x000000011000788c */ /* 0x000fc4000bfc5270 */
[----:B------:R-:W-:Y:S02]  /*4840*/  UISETP.NE.AND UP5, UPT, UR30, 0x1, UPT ;  /* 0x000000011e00788c */ /* 0x000fe4000bfa5270 */
[----:B------:R-:W-:Y:S02]  /*4850*/  UPRMT UR48, UR48, 0x654, UR5 ;  /* 0x0000065430307896 */ /* 0x000fe40008000005 */
[----:B------:R-:W-:Y:S02]  /*4860*/  USHF.R.U32.HI UR32, URZ, UR29, UR32 ;  /* 0x0000001dff207299 */ /* 0x000fe40008011620 */
[----:B--2---:R-:W-:Y:S02]  /*4870*/  USHF.R.U32.HI UR27, URZ, UR35, UR27 ;  /* 0x00000023ff1b7299 */ /* 0x004fe4000801161b */
[----:B------:R-:W-:-:S11]  /*4880*/  UISETP.NE.AND UP2, UPT, UR4, 0x1, UPT ;  /* 0x000000010400788c */ /* 0x000fd6000bf45270 */
.L_x_96:
[C---:B------:R-:W-:Y:S02]  /*4890*/  LEA R7, R14.reuse, UR17, 0x3 ;  /* 0x000000110e077c11 */ /* 0x040fe4000f8e18ff */
[----:B------:R-:W-:Y:S02]  /*48a0*/  SHF.L.U32 R0, R13, 0x1f, RZ ;  /* 0x0000001f0d007819 */ /* 0x000fe400000006ff */
[----:B------:R-:W-:Y:S02]  /*48b0*/  LEA R8, R14, UR17, 0x4 ;  /* 0x000000110e087c11 */ /* 0x000fe4000f8e20ff */
[----:B--2---:R-:W2:Y:S02]  /*48c0*/  SYNCS.PHASECHK.TRANS64.TRYWAIT P0, [R7+URZ+0x130], R0 ;  /* 0x00013000070075a7 */ /* 0x004ea400080011ff */
[----:B--2---:R-:W-:Y:S05]  /*48d0*/  @!P0 BRA `(.L_x_89) ;  /* 0x0000003c002c8947 */ /* 0x004fea0003800000 */
.L_x_169:
[----:B------:R-:W3:Y:S01]  /*48e0*/  LDS.128 R8, [R8+0x1c0] ;  /* 0x0001c00008087984 */ /* 0x000ee20000000c00 */
[----:B------:R-:W-:Y:S01]  /*48f0*/  UISETP.GE.AND UP0, UPT, UR40, 0x1, UPT ;  /* 0x000000012800788c */ /* 0x000fe2000bf06270 */
[----:B------:R-:W-:Y:S01]  /*4900*/  @!PT LDS RZ, [RZ] ;  /* 0x00000000fffff984 */ /* 0x000fe20000000800 */
[----:B------:R-:W-:Y:S01]  /*4910*/  @!PT LDS RZ, [RZ] ;  /* 0x00000000fffff984 */ /* 0x000fe20000000800 */
[----:B------:R-:W-:Y:S01]  /*4920*/  @!PT LDS RZ, [RZ] ;  /* 0x00000000fffff984 */ /* 0x000fe20000000800 */
[----:B------:R-:W-:Y:S01]  /*4930*/  @!PT LDS RZ, [RZ] ;  /* 0x00000000fffff984 */ /* 0x000fe20000000800 */
[----:B------:R1:W-:Y:S06]  /*4940*/  MEMBAR.ALL.CTA ;  /* 0x0000000000007992 */ /* 0x0003ec0000008000 */
[----:B-1----:R-:W1:Y:S01]  /*4950*/  FENCE.VIEW.ASYNC.S ;  /* 0x00000000000073c6 */ /* 0x002e620000000000 */
[----:B---3--:R-:W-:Y:S11]  /*4960*/  LOP3.LUT P0, RZ, R10, 0x1, RZ, 0xc0, !PT ;  /* 0x000000010aff7812 */ /* 0x008ff6000780c0ff */
[----:B------:R-:W-:Y:S02]  /*4970*/  @!UPT UIADD3 URZ, UPT, UPT, URZ, URZ, URZ ;  /* 0x000000fffffff290 */ /* 0x000fe4000fffe0ff */
[----:B-1----:R-:W-:Y:S01]  /*4980*/  VOTEU.ANY UP1, P0 ;  /* 0x0000000000ff7886 */ /* 0x002fe20000020100 */
[----:B------:R-:W-:Y:S11]  /*4990*/  PLOP3.LUT P0, PT, PT, PT, UP1, 0x80, 0x8 ;  /* 0x000000000008781c */ /* 0x000ff60003f0f018 */
[----:B------:R-:W-:Y:S02]  /*49a0*/  @!UPT UIADD3 URZ, UPT, UPT, URZ, URZ, URZ ;  /* 0x000000fffffff290 */ /* 0x000fe4000fffe0ff */
[----:B--2---:R-:W-:Y:S02]  /*49b0*/  @P0 SHF.R.U32.HI R0, RZ, 0x10, R9 ;  /* 0x00000010ff000819 */ /* 0x004fe40000011609 */
[----:B------:R-:W-:Y:S02]  /*49c0*/  @P0 MOV R6, R8 ;  /* 0x0000000800060202 */ /* 0x000fe40000000f00 */
[----:B------:R-:W-:Y:S01]  /*49d0*/  @P0 R2UR UR4, R0 ;  /* 0x00000000000402ca */ /* 0x000fe200000e0000 */
[----:B------:R-:W-:Y:S01]  /*49e0*/  VIADD R0, R7, 0x140 ;  /* 0x0000014007007836 */ /* 0x000fe20000000000 */
[----:B------:R-:W-:Y:S02]  /*49f0*/  @P0 LOP3.LUT R8, R9, 0xffff, RZ, 0xc0, !PT ;  /* 0x0000ffff09080812 */ /* 0x000fe400078ec0ff */
[----:B------:R-:W-:Y:S02]  /*4a00*/  @P0 R2UR UR6, R6 ;  /* 0x00000000060602ca */ /* 0x000fe400000e0000 */
[----:B------:R-:W-:Y:S02]  /*4a10*/  PRMT R0, RZ, 0x654, R0 ;  /* 0x00000654ff007816 */ /* 0x000fe40000000000 */
[----:B------:R-:W-:Y:S02]  /*4a20*/  @P0 R2UR UR5, R8 ;  /* 0x00000000080502ca */ /* 0x000fe400000e0000 */
[----:B------:R1:W-:Y:S03]  /*4a30*/  SYNCS.ARRIVE.TRANS64.RED.A1T0 RZ, [R0+URZ], RZ ;  /* 0x000000ff00ff79a7 */ /* 0x0003e600081004ff */
[----:B------:R-:W-:Y:S04]  /*4a40*/  @UP1 UMOV UR24, UR4 ;  /* 0x0000000400181c82 */ /* 0x000fe80008000000 */
[----:B------:R-:W-:Y:S04]  /*4a50*/  @UP1 UMOV UR13, UR6 ;  /* 0x00000006000d1c82 */ /* 0x000fe80008000000 */
[----:B------:R-:W-:Y:S01]  /*4a60*/  @UP1 UMOV UR7, UR5 ;  /* 0x0000000500071c82 */ /* 0x000fe20008000000 */
[----:B------:R-:W-:Y:S05]  /*4a70*/  BRA.U !UP0, `(.L_x_90) ;  /* 0x0000000108a47547 */ /* 0x000fea000b800000 */
[----:B------:R-:W-:Y:S02]  /*4a80*/  UIMAD.WIDE.U32 UR10, UR7, UR31, URZ ;  /* 0x0000001f070a72a5 */ /* 0x000fe4000f8e00ff */
[----:B------:R-:W-:Y:S02]  /*4a90*/  UIMAD.WIDE.U32 UR18, UR13, UR28, URZ ;  /* 0x0000001c0d1272a5 */ /* 0x000fe4000f8e00ff */
[----:B------:R-:W-:Y:S02]  /*4aa0*/  USEL UR4, UR25, UR27, !UP5 ;  /* 0x0000001b19047287 */ /* 0x000fe4000e800000 */
[----:B------:R-:W-:Y:S02]  /*4ab0*/  USEL UR8, UR26, UR32, !UP6 ;  /* 0x000000201a087287 */ /* 0x000fe4000f000000 */
[----:B------:R-:W-:Y:S02]  /*4ac0*/  UIMAD.WIDE.U32 UR20, UR4, UR14, URZ ;  /* 0x0000000e041472a5 */ /* 0x000fe4000f8e00ff */
[----:B------:R-:W-:Y:S01]  /*4ad0*/  UIMAD.WIDE.U32 UR22, UR8, UR14, URZ ;  /* 0x0000000e081672a5 */ /* 0x000fe2000f8e00ff */
[----:B------:R-:W-:Y:S02]  /*4ae0*/  UMOV UR5, UR11 ;  /* 0x0000000b00057c82 */ /* 0x000fe40008000000 */
[----:B------:R-:W-:Y:S03]  /*4af0*/  USHF.R.U32.HI UR6, URZ, UR35, UR5 ;  /* 0x00000023ff067299 */ /* 0x000fe60008011605 */
[----:B------:R-:W-:Y:S01]  /*4b00*/  UMOV UR5, UR19 ;  /* 0x0000001300057c82 */ /* 0x000fe20008000000 */
[----:B------:R-:W-:Y:S02]  /*4b10*/  USEL UR6, UR7, UR6, !UP5 ;  /* 0x0000000607067287 */ /* 0x000fe4000e800000 */
[----:B------:R-:W-:Y:S02]  /*4b20*/  USHF.R.U32.HI UR9, URZ, UR29, UR5 ;  /* 0x0000001dff097299 */ /* 0x000fe40008011605 */
[----:B------:R-:W-:Y:S01]  /*4b30*/  UIMAD.WIDE.U32 UR10, UR6, UR14, URZ ;  /* 0x0000000e060a72a5 */ /* 0x000fe2000f8e00ff */
[----:B------:R-:W-:Y:S02]  /*4b40*/  UMOV UR5, UR21 ;  /* 0x0000001500057c82 */ /* 0x000fe40008000000 */
[----:B------:R-:W-:Y:S03]  /*4b50*/  @UP4 USHF.R.U32.HI UR4, URZ, UR15, UR5 ;  /* 0x0000000fff044299 */ /* 0x000fe60008011605 */
[----:B------:R-:W-:Y:S01]  /*4b60*/  UMOV UR5, UR23 ;  /* 0x0000001700057c82 */ /* 0x000fe20008000000 */
[----:B------:R-:W-:Y:S02]  /*4b70*/  UIMAD UR4, UR40, UR4, URZ ;  /* 0x00000004280472a4 */ /* 0x000fe4000f8e02ff */
[----:B------:R-:W-:Y:S02]  /*4b80*/  @UP4 USHF.R.U32.HI UR8, URZ, UR15, UR5 ;  /* 0x0000000fff084299 */ /* 0x000fe40008011605 */
[----:B------:R-:W-:Y:S02]  /*4b90*/  USEL UR5, UR13, UR9, !UP6 ;  /* 0x000000090d057287 */ /* 0x000fe4000f000000 */
[----:B------:R-:W-:Y:S02]  /*4ba0*/  UIMAD UR9, UR40, UR8, URZ ;  /* 0x00000008280972a4 */ /* 0x000fe4000f8e02ff */
[----:B------:R-:W-:Y:S03]  /*4bb0*/  UISETP.GE.AND UP0, UPT, UR6, UR4, UPT ;  /* 0x000000040600728c */ /* 0x000fe6000bf06270 */
[----:B------:R-:W-:Y:S01]  /*4bc0*/  UMOV UR4, UR11 ;  /* 0x0000000b00047c82 */ /* 0x000fe20008000000 */
[----:B------:R-:W-:Y:S02]  /*4bd0*/  UISETP.GE.OR UP0, UPT, UR5, UR9, UP0 ;  /* 0x000000090500728c */ /* 0x000fe40008706670 */
[----:B------:R-:W-:Y:S02]  /*4be0*/  USHF.R.U32.HI UR4, URZ, UR15, UR4 ;  /* 0x0000000fff047299 */ /* 0x000fe40008011604 */
[----:B------:R-:W-:Y:S02]  /*4bf0*/  UIMAD.WIDE.U32 UR10, UR5, UR14, URZ ;  /* 0x0000000e050a72a5 */ /* 0x000fe4000f8e00ff */
[----:B------:R-:W-:Y:S04]  /*4c00*/  USEL UR12, UR6, UR4, !UP4 ;  /* 0x00000004060c7287 */ /* 0x000fe8000e000000 */
[----:B------:R-:W-:Y:S01]  /*4c10*/  UIADD3 UR9, UPT, UPT, -UR12, URZ, URZ ;  /* 0x000000ff0c097290 */ /* 0x000fe2000fffe1ff */
[----:B------:R-:W-:Y:S02]  /*4c20*/  @!UP0 UMOV UR4, UR11 ;  /* 0x0000000b00048c82 */ /* 0x000fe40008000000 */
[----:B------:R-:W-:Y:S02]  /*4c30*/  @!UP0 USHF.R.U32.HI UR4, URZ, UR15, UR4 ;  /* 0x0000000fff048299 */ /* 0x000fe40008011604 */
[----:B------:R-:W-:Y:S02]  /*4c40*/  UIMAD UR9, UR40, UR9, UR6 ;  /* 0x00000009280972a4 */ /* 0x000fe4000f8e0206 */
[----:B------:R-:W-:Y:S04]  /*4c50*/  @!UP0 USEL UR4, UR5, UR4, !UP4 ;  /* 0x0000000405048287 */ /* 0x000fe8000e000000 */
[----:B------:R-:W-:Y:S02]  /*4c60*/  @!UP0 UIMAD UR9, UR8, UR9, UR4 ;  /* 0x00000009080982a4 */ /* 0x000fe4000f8e0204 */
[----:B------:R-:W-:Y:S02]  /*4c70*/  @!UP0 UIADD3 UR10, UPT, UPT, UR12, -UR4, URZ ;  /* 0x800000040c0a8290 */ /* 0x000fe4000fffe0ff */
[----:B------:R-:W-:Y:S02]  /*4c80*/  UIADD3 UR4, UPT, UPT, -UR5, URZ, URZ ;  /* 0x000000ff05047290 */ /* 0x000fe4000fffe1ff */
[----:B------:R-:W-:Y:S02]  /*4c90*/  UIADD3 UR8, UPT, UPT, -UR6, URZ, URZ ;  /* 0x000000ff06087290 */ /* 0x000fe4000fffe1ff */
[----:B------:R-:W-:Y:S02]  /*4ca0*/  @!UP0 UIMAD UR6, UR10, UR40, UR5 ;  /* 0x000000280a0682a4 */ /* 0x000fe4000f8e0205 */
[----:B------:R-:W-:Y:S02]  /*4cb0*/  UIMAD UR13, UR16, UR4, UR13 ;  /* 0x00000004100d72a4 */ /* 0x000fe4000f8e020d */
[----:B------:R-:W-:Y:S01]  /*4cc0*/  UIMAD UR7, UR30, UR8, UR7 ;  /* 0x000000081e0772a4 */ /* 0x000fe2000f8e0207 */
[----:B------:R-:W-:Y:S02]  /*4cd0*/  @!UP0 UMOV UR5, UR9 ;  /* 0x0000000900058c82 */ /* 0x000fe40008000000 */
[----:B------:R-:W-:Y:S02]  /*4ce0*/  UIMAD UR13, UR5, UR16, UR13 ;  /* 0x00000010050d72a4 */ /* 0x000fe4000f8e020d */
[----:B------:R-:W-:Y:S11]  /*4cf0*/  UIMAD UR7, UR6, UR30, UR7 ;  /* 0x0000001e060772a4 */ /* 0x000ff6000f8e0207 */
[----:B------:R-:W-:Y:S01]  /*4d00*/  @!UPT UIADD3 URZ, UPT, UPT, URZ, URZ, URZ ;  /* 0x000000fffffff290 */ /* 0x000fe2000fffe0ff */
.L_x_90:
[----:B------:R-:W2:Y:S01]  /*4d10*/  @!UP2 LDCU.128 UR20, c[0x0][0xb10] ;  /* 0x00016200ff14a7ac */ /* 0x000ea20008000c00 */
[C---:B----4-:R-:W-:Y:S02]  /*4d20*/  ISETP.NE.U32.AND P1, PT, R4.reuse, RZ, PT ;  /* 0x000000ff0400720c */ /* 0x050fe40003f25070 */
[----:B------:R-:W-:Y:S02]  /*4d30*/  ISETP.NE.U32.AND P0, PT, R4, RZ, PT ;  /* 0x000000ff0400720c */ /* 0x000fe40003f05070 */
[C---:B------:R-:W-:Y:S02]  /*4d40*/  ISETP.NE.AND.EX P1, PT, R5.reuse, RZ, PT, P1 ;  /* 0x000000ff0500720c */ /* 0x040fe40003f25310 */
[----:B------:R-:W-:Y:S01]  /*4d50*/  ISETP.NE.AND.EX P0, PT, R5, RZ, PT, P0 ;  /* 0x000000ff0500720c */ /* 0x000fe20003f05300 */
[----:B------:R-:W3:Y:S01]  /*4d60*/  @!UP2 LDCU UR5, c[0x0][0xb0c] ;  /* 0x00016180ff05a7ac */ /* 0x000ee20008000800 */
[----:B------:R-:W-:Y:S01]  /*4d70*/  SHF.L.U32 R6, R15, 0x1f, RZ ;  /* 0x0000001f0f067819 */ /* 0x000fe200000006ff */
[----:B--2---:R-:W-:Y:S07]  /*4d80*/  UIMAD.WIDE.U32 UR8, UR13, UR20, URZ ;  /* 0x000000140d0872a5 */ /* 0x004fee000f8e00ff */
[----:B------:R-:W-:Y:S01]  /*4d90*/  @!UP2 UMOV UR4, UR9 ;  /* 0x000000090004ac82 */ /* 0x000fe20008000000 */
[----:B---3--:R-:W-:Y:S02]  /*4da0*/  @!UP2 UISETP.NE.AND UP0, UPT, UR5, 0x1, UPT ;  /* 0x000000010500a88c */ /* 0x008fe4000bf05270 */
[----:B------:R-:W-:Y:S02]  /*4db0*/  @!UP2 USHF.R.U32.HI UR4, URZ, UR21, UR4 ;  /* 0x00000015ff04a299 */ /* 0x000fe40008011604 */
[----:B------:R-:W-:Y:S02]  /*4dc0*/  UIMAD.WIDE.U32 UR8, UR7, UR23, URZ ;  /* 0x00000017070872a5 */ /* 0x000fe4000f8e00ff */
[----:B------:R-:W-:Y:S02]  /*4dd0*/  @!UP2 USEL UR10, UR13, UR4, !UP0 ;  /* 0x000000040d0aa287 */ /* 0x000fe4000c000000 */
[----:B------:R-:W-:Y:S03]  /*4de0*/  @!UP2 UISETP.NE.AND UP0, UPT, UR22, 0x1, UPT ;  /* 0x000000011600a88c */ /* 0x000fe6000bf05270 */
[----:B------:R-:W-:Y:S02]  /*4df0*/  @!UP2 UMOV UR6, UR9 ;  /* 0x000000090006ac82 */ /* 0x000fe40008000000 */
[----:B------:R-:W2:Y:S02]  /*4e00*/  @!UP2 LDCU UR4, c[0x0][0xb20] ;  /* 0x00016400ff04a7ac */ /* 0x000ea40008000800 */
[----:B--2---:R-:W-:Y:S04]  /*4e10*/  @!UP2 USHF.R.U32.HI UR6, URZ, UR4, UR6 ;  /* 0x00000004ff06a299 */ /* 0x004fe80008011606 */
[----:B------:R-:W-:Y:S04]  /*4e20*/  @!UP2 USEL UR6, UR7, UR6, !UP0 ;  /* 0x000000060706a287 */ /* 0x000fe8000c000000 */
[----:B------:R-:W-:Y:S02]  /*4e30*/  @!UP2 UIADD3 UR4, UPT, UPT, -UR10, UR6, URZ ;  /* 0x000000060a04a290 */ /* 0x000fe4000fffe1ff */
[----:B------:R-:W-:Y:S02]  /*4e40*/  @!UP2 UIADD3 UR6, UPT, UPT, UR10, -UR6, URZ ;  /* 0x800000060a06a290 */ /* 0x000fe4000fffe0ff */
[----:B------:R-:W-:Y:S02]  /*4e50*/  @!UP2 UIMAD UR13, UR4, UR5, UR13 ;  /* 0x00000005040da2a4 */ /* 0x000fe4000f8e020d */
[----:B------:R-:W-:Y:S01]  /*4e60*/  @!UP2 UIMAD UR7, UR6, UR22, UR7 ;  /* 0x000000160607a2a4 */ /* 0x000fe2000f8e0207 */
[----:B------:R-:W-:Y:S11]  /*4e70*/  BRA.U UP3, `(.L_x_91) ;  /* 0x0000000103107547 */ /* 0x000ff6000b800000 */
[----:B------:R-:W-:Y:S04]  /*4e80*/  MOV R7, UR34 ;  /* 0x0000002200077c02 */ /* 0x000fe80008000f00 */
[----:B------:R-:W-:Y:S04]  /*4e90*/  SHF.L.U32 R7, R7, 0x1f, RZ ;  /* 0x0000001f07077819 */ /* 0x000fe800000006ff */
[----:B------:R-:W2:Y:S02]  /*4ea0*/  SYNCS.PHASECHK.TRANS64.TRYWAIT P2, [UR17+0x128], R7 ;  /* 0x00012807ff0075a7 */ /* 0x000ea40008041111 */
[----:B--2---:R-:W-:Y:S05]  /*4eb0*/  @!P2 BRA `(.L_x_92) ;  /* 0x0000003400c8a947 */ /* 0x004fea0003800000 */
.L_x_91:
[----:B------:R-:W-:Y:S05]  /*4ec0*/  @!P1 BRA `(.L_x_93) ;  /* 0x0000000000309947 */ /* 0x000fea0003800000 */
[----:B------:R-:W-:Y:S01]  /*4ed0*/  ISETP.NE.U32.AND P1, PT, R2, RZ, PT ;  /* 0x000000ff0200720c */ /* 0x000fe20003f25070 */
[----:B------:R-:W2:Y:S01]  /*4ee0*/  LDCU.64 UR4, c[0x0][0x358] ;  /* 0x00006b00ff0477ac */ /* 0x000ea20008000a00 */
[----:B------:R-:W-:Y:S02]  /*4ef0*/  IMAD.MOV.U32 R147, RZ, RZ, 0x1 ;  /* 0x00000001ff937424 */ /* 0x000fe400078e00ff */
[----:B------:R-:W-:Y:S11]  /*4f00*/  ISETP.NE.AND.EX P1, PT, R3, RZ, PT, P1 ;  /* 0x000000ff0300720c */ /* 0x000ff60003f25310 */
[----:B------:R-:W-:Y:S02]  /*4f10*/  @!UPT UIADD3 URZ, UPT, UPT, URZ, URZ, URZ ;  /* 0x000000fffffff290 */ /* 0x000fe4000fffe0ff */
[----:B------:R-:W3:Y:S01]  /*4f20*/  @P1 LDC.64 R8, c[0x0][0x888] ;  /* 0x00022200ff081b82 */ /* 0x000ee20000000a00 */
[----:B-1----:R-:W-:Y:S04]  /*4f30*/  @P1 IMAD R0, R4, UR36, RZ ;  /* 0x0000002404001c24 */ /* 0x002fe8000f8e02ff */
[----:B---3--:R-:W-:Y:S04]  /*4f40*/  @P1 IMAD.WIDE R8, R0, 0x4, R8 ;  /* 0x0000000400081825 */ /* 0x008fe800078e0208 */
[----:B------:R-:W-:Y:S01]  /*4f50*/  HFMA2 R0, -RZ, RZ, 0, 5.9604644775390625e-08 ;  /* 0x00000001ff007431 */ /* 0x000fe200000001ff */
[----:B--2--5:R2:W5:Y:S04]  /*4f60*/  @P1 LDG.E R71, desc[UR4][R8.64] ;  /* 0x0000000408471981 */ /* 0x024568000c1e1900 */
[----:B------:R-:W-:Y:S01]  /*4f70*/  @!P1 PRMT R147, R0, 0x7610, R147 ;  /* 0x0000761000939816 */ /* 0x000fe20000000093 */
[----:B--2---:R-:W3:Y:S06]  /*4f80*/  @!P1 LDC R71, c[0x0][0x880] ;  /* 0x00022000ff479b82 */ /* 0x004eec0000000800 */
.L_x_93:
[----:B---3-5:R-:W-:Y:S01]  /*4f90*/  @!P0 ISETP.EQ.AND P1, PT, R71, RZ, PT ;  /* 0x000000ff4700820c */ /* 0x028fe20003f22270 */
[----:B------:R-:W-:Y:S01]  /*4fa0*/  @!UPT UIADD3 URZ, UPT, UPT, URZ, URZ, URZ ;  /* 0x000000fffffff290 */ /* 0x000fe2000fffe0ff */
[----:B------:R-:W-:Y:S11]  /*4fb0*/  @!P0 BRA `(.L_x_94) ;  /* 0x0000000000188947 */ /* 0x000ff60003800000 */
[----:B------:R-:W-:Y:S02]  /*4fc0*/  LOP3.LUT P0, RZ, R147, 0xff, RZ, 0xc0, !PT ;  /* 0x000000ff93ff7812 */ /* 0x000fe4000780c0ff */
[----:B------:R-:W-:Y:S04]  /*4fd0*/  ISETP.NE.U32.AND P1, PT, R2, RZ, PT ;  /* 0x000000ff0200720c */ /* 0x000fe80003f25070 */
[----:B------:R-:W-:Y:S04]  /*4fe0*/  ISETP.NE.AND.EX P1, PT, R3, RZ, PT, P1 ;  /* 0x000000ff0300720c */ /* 0x000fe80003f25310 */
[----:B------:R-:W-:Y:S03]  /*4ff0*/  PLOP3.LUT P1, PT, P1, PT, PT, 0x8, 0x80 ;  /* 0x000000000080781c */ /* 0x000fe60000f2e170 */
[----:B------:R-:W-:Y:S11]  /*5000*/  @P0 ISETP.EQ.AND P1, PT, R71, RZ, PT ;  /* 0x000000ff4700020c */ /* 0x000ff60003f22270 */
[----:B------:R-:W-:Y:S02]  /*5010*/  @!UPT UIADD3 URZ, UPT, UPT, URZ, URZ, URZ ;  /* 0x000000fffffff290 */ /* 0x000fe4000fffe0ff */
.L_x_94:
[----:B------:R-:W2:Y:S01]  /*5020*/  SYNCS.PHASECHK.TRANS64.TRYWAIT P0, [UR17+0x118], R6 ;  /* 0x00011806ff0075a7 */ /* 0x000ea20008001111 */
[----:B------:R-:W-:Y:S02]  /*5030*/  ELECT P2, URZ, PT ;  /* 0x0000000000ff782f */ /* 0x000fe40003840000 */
[----:B------:R-:W-:Y:S01]  /*5040*/  IADD3 R14, PT, PT, R14, 0x1, RZ ;  /* 0x000000010e0e7810 */ /* 0x000fe20007ffe0ff */
[----:B--2---:R-:W-:Y:S10]  /*5050*/  @!P0 BRA `(.L_x_95) ;  /* 0x0000003400788947 */ /* 0x004ff40003800000 */
.L_x_172:
[----:B------:R-:W-:Y:S01]  /*5060*/  PLOP3.LUT P1, PT, P1, P2, PT, 0xf2, 0x2f ;  /* 0x00000000002f781c */ /* 0x000fe20000f25e72 */
[----:B------:R-:W-:Y:S01]  /*5070*/  UMOV UR18, 0x0 ;  /* 0x0000000000127882 */ /* 0x000fe20000000000 */
[----:B------:R-:W-:Y:S01]  /*5080*/  UMOV UR19, 0x10000000 ;  /* 0x1000000000137882 */ /* 0x000fe20000000000 */
[----:B------:R-:W-:Y:S01]  /*5090*/  UMOV UR12, UR36 ;  /* 0x00000024000c7c82 */ /* 0x000fe20008000000 */
[----:B------:R-:W-:Y:S01]  /*50a0*/  LOP3.LUT R15, R15, 0x1, RZ, 0x3c, !PT ;  /* 0x000000010f0f7812 */ /* 0x000fe200078e3cff */
[----:B------:R-:W-:Y:S01]  /*50b0*/  UPLOP3.LUT UP3, UPT, UPT, UPT, UPT, 0x80, 0x8 ;  /* 0x000000000008789c */ /* 0x000fe20003f6f070 */
[----:B------:R-:W-:Y:S07]  /*50c0*/  UMOV UR36, UR24 ;  /* 0x0000001800247c82 */ /* 0x000fee0008000000 */
[----:B-1----:R-:W-:Y:S01]  /*50d0*/  @!P1 IADD3 R6, P0, PT, R16, 0x580, RZ ;  /* 0x0000058010069810 */ /* 0x002fe20007f1e0ff */
[----:B------:R-:W-:Y:S03]  /*50e0*/  VOTEU.ALL UP0, P1 ;  /* 0x0000000000ff7886 */ /* 0x000fe60000800000 */
[----:B------:R-:W-:Y:S01]  /*50f0*/  @!P1 R2UR UR5, R6 ;  /* 0x00000000060592ca */ /* 0x000fe200000e0000 */
[----:B------:R-:W-:Y:S01]  /*5100*/  @!P1 IMAD.X R0, RZ, RZ, R17, P0 ;  /* 0x000000ffff009224 */ /* 0x000fe200000e0611 */
[----:B------:R-:W-:Y:S01]  /*5110*/  @!UP0 USHF.L.U32 UR10, UR45, 0x6, URZ ;  /* 0x000000062d0a8899 */ /* 0x000fe200080006ff */
[----:B------:R-:W-:Y:S01]  /*5120*/  ISETP.NE.AND P0, PT, R14, 0x2, PT ;  /* 0x000000020e00780c */ /* 0x000fe20003f05270 */
[----:B------:R-:W-:Y:S02]  /*5130*/  @!UP0 USHF.L.U32 UR11, UR46, 0x7, URZ ;  /* 0x000000072e0b8899 */ /* 0x000fe400080006ff */
[----:B------:R-:W-:Y:S01]  /*5140*/  @!P1 R2UR UR4, R0 ;  /* 0x00000000000492ca */ /* 0x000fe200000e0000 */
[----:B------:R-:W-:Y:S01]  /*5150*/  @!UP0 UIADD3 UR8, UPT, UPT, UR17, 0x200, URZ ;  /* 0x0000020011088890 */ /* 0x000fe2000fffe0ff */
[----:B------:R-:W-:Y:S01]  /*5160*/  SEL R0, RZ, 0x1, P0 ;  /* 0x00000001ff007807 */ /* 0x000fe20000000000 */
[----:B------:R-:W-:Y:S01]  /*5170*/  @!UP0 UIADD3 UR9, UPT, UPT, UR17, 0x110, URZ ;  /* 0x0000011011098890 */ /* 0x000fe2000fffe0ff */
[----:B------:R-:W-:Y:S01]  /*5180*/  SEL R14, R14, RZ, P0 ;  /* 0x000000ff0e0e7207 */ /* 0x000fe20000000000 */
[----:B------:R-:W-:Y:S01]  /*5190*/  VOTEU.ALL UP0, P1 ;  /* 0x0000000000ff7886 */ /* 0x000fe20000800000 */
[----:B------:R-:W-:Y:S01]  /*51a0*/  LOP3.LUT R13, R13, R0, RZ, 0x3c, !PT ;  /* 0x000000000d0d7212 */ /* 0x000fe200078e3cff */
[----:B------:R-:W-:Y:S01]  /*51b0*/  IMAD.U32 R6, RZ, RZ, UR5 ;  /* 0x00000005ff067e24 */ /* 0x000fe2000f8e00ff */
[----:B------:R-:W-:Y:S02]  /*51c0*/  UIADD3 UR45, UPT, UPT, UR7, UR57, URZ ;  /* 0x00000039072d7290 */ /* 0x000fe4000fffe0ff */
[----:B------:R-:W-:Y:S03]  /*51d0*/  UIADD3 UR46, UPT, UPT, UR13, UR60, URZ ;  /* 0x0000003c0d2e7290 */ /* 0x000fe6000fffe0ff */
[----:B------:R-:W-:Y:S01]  /*51e0*/  IMAD.U32 R7, RZ, RZ, UR4 ;  /* 0x00000004ff077e24 */ /* 0x000fe2000f8e00ff */
[----:B------:R-:W-:Y:S04]  /*51f0*/  @!P1 R2UR UR4, R6 ;  /* 0x00000000060492ca */ /* 0x000fe800000e0000 */
[----:B------:R-:W-:Y:S11]  /*5200*/  @!P1 R2UR UR5, R7 ;  /* 0x00000000070592ca */ /* 0x000ff600000e0000 */
[----:B------:R-:W-:Y:S02]  /*5210*/  @!UPT UIADD3 URZ, UPT, UPT, URZ, URZ, URZ ;  /* 0x000000fffffff290 */ /* 0x000fe4000fffe0ff */
[----:B------:R2:W-:Y:S01]  /*5220*/  @!UP0 UTMALDG.3D [UR8], [UR4], desc[UR18] ;  /* 0x00001208040085b4 */ /* 0x0005e20008011000 */
[----:B------:R2:W-:Y:S01]  /*5230*/  @!P1 SYNCS.ARRIVE.TRANS64.RED.A0TR RZ, [UR17+0x110], R12 ;  /* 0x0001100cffff99a7 */ /* 0x0005e20008300411 */
[----:B------:R-:W-:Y:S01]  /*5240*/  SYNCS.ARRIVE.TRANS64.RED.A1T0 RZ, [UR48], RZ ;  /* 0x000000ffffff79a7 */ /* 0x000fe20008100430 */
[----:B------:R-:W-:Y:S05]  /*5250*/  BRA.U UP1, `(.L_x_96) ;  /* 0xfffffff5018c7547 */ /* 0x000fea000b83ffff */
[----:B------:R-:W-:Y:S07]  /*5260*/  MOV R0, UR17 ;  /* 0x0000001100007c02 */ /* 0x000fee0008000f00 */
.L_x_97:
[----:B-1----:R-:W-:-:S04]  /*5270*/  SHF.L.U32 R2, R15, 0x1f, RZ ;  /* 0x0000001f0f027819 */ /* 0x002fc800000006ff */
[----:B------:R1:W3:Y:S03]  /*5280*/  SYNCS.PHASECHK.TRANS64.TRYWAIT P0, [R0+URZ+0x118], R2 ;  /* 0x00011802000075a7 */ /* 0x0002e600080011ff */
[----:B---3--:R-:W-:Y:S05]  /*5290*/  @!P0 NANOSLEEP.SYNCS 0x989680 ;  /* 0x009896800000895d */ /* 0x008fea0003900000 */
[----:B------:R-:W3:Y:S02]  /*52a0*/  @!P0 SYNCS.PHASECHK.TRANS64 P0, [R0+URZ+0x118], R2 ;  /* 0x00011802000085a7 */ /* 0x000ee400080010ff */
[----:B--23--:R-:W-:Y:S05]  /*52b0*/  @P0 EXIT ;  /* 0x000000000000094d */ /* 0x00cfea0003800000 */
[----:B------:R-:W-:Y:S05]  /*52c0*/  BRA `(.L_x_97) ;  /* 0xfffffffc00e87947 */ /* 0x000fea000383ffff */
.L_x_88:
[----:B------:R-:W-:-:S06]  /*52d0*/  UISETP.GE.AND UP0, UPT, UR22, 0x4, UPT ;  /* 0x000000041600788c */ /* 0x000fcc000bf06270 */
[----:B------:R-:W-:-:S13]  /*52e0*/  PLOP3.LUT P0, PT, PT, PT, UP0, 0x80, 0x8 ;  /* 0x000000000008781c */ /* 0x000fda0003f0f008 */
[----:B------:R-:W-:Y:S05]  /*52f0*/  @!P0 EXIT ;  /* 0x000000000000894d */ /* 0x000fea0003800000 */
[----:B------:R-:W-:Y:S01]  /*5300*/  BAR.SYNC.DEFER_BLOCKING 0x6, 0xa0 ;  /* 0x0182800000007b1d */ /* 0x000fe20000010000 */
[C---:B------:R-:W-:Y:S01]  /*5310*/  IMAD.SHL.U32 R146, R142.reuse, 0x40, RZ ;  /* 0x000000408e927824 */ /* 0x040fe200078e00ff */
[C---:B------:R-:W-:Y:S01]  /*5320*/  R2P PR, R142.reuse, 0x6 ;  /* 0x000000068e007804 */ /* 0x040fe20000000000 */
[C---:B------:R-:W-:Y:S01]  /*5330*/  IMAD.SHL.U32 R4, R142.reuse, 0x8, RZ ;  /* 0x000000088e047824 */ /* 0x040fe200078e00ff */
[----:B------:R-:W-:Y:S01]  /*5340*/  SHF.L.U32 R69, R142, 0x10, RZ ;  /* 0x000000108e457819 */ /* 0x000fe200000006ff */
[----:B------:R-:W-:Y:S01]  /*5350*/  IMAD.MOV.U32 R144, RZ, RZ, 0x20 ;  /* 0x00000020ff907424 */ /* 0x000fe200078e00ff */
[----:B------:R-:W-:Y:S02]  /*5360*/  UMOV UR44, 0x400 ;  /* 0x00000400002c7882 */ /* 0x000fe40000000000 */
[----:B------:R-:W1:Y:S01]  /*5370*/  LDC.64 R138, c[0x0][0x888] ;  /* 0x00022200ff8a7b82 */ /* 0x000e620000000a00 */
[----:B------:R-:W-:Y:S01]  /*5380*/  ULEA UR44, UR48, UR44, 0x18 ;  /* 0x0000002c302c7291 */ /* 0x000fe2000f8ec0ff */
[----:B------:R-:W-:Y:S01]  /*5390*/  LOP3.LUT R5, R146, 0x180, RZ, 0xc0, !PT ;  /* 0x0000018092057812 */ /* 0x000fe200078ec0ff */
[----:B------:R-:W-:Y:S01]  /*53a0*/  IMAD.MOV.U32 R145, RZ, RZ, 0x10 ;  /* 0x00000010ff917424 */ /* 0x000fe200078e00ff */
[----:B------:R-:W-:Y:S01]  /*53b0*/  SEL R144, R144, 0xffffffe0, !P2 ;  /* 0xffffffe090907807 */ /* 0x000fe20005000000 */
[----:B------:R-:W-:Y:S01]  /*53c0*/  UIADD3 UR4, UPT, UPT, UR44, 0x2200, URZ ;  /* 0x000022002c047890 */ /* 0x000fe2000fffe0ff */
[----:B------:R-:W-:Y:S01]  /*53d0*/  LOP3.LUT R4, R5, 0x30, R4, 0xf8, !PT ;  /* 0x0000003005047812 */ /* 0x000fe200078ef804 */
[----:B------:R-:W-:Y:S01]  /*53e0*/  HFMA2 R149, -RZ, RZ, 0, 0 ;  /* 0x00000000ff957431 */ /* 0x000fe200000001ff */
[----:B------:R-:W2:Y:S01]  /*53f0*/  LDC.64 R140, c[0x0][0x890] ;  /* 0x00022400ff8c7b82 */ /* 0x000ea20000000a00 */
[----:B------:R-:W-:Y:S01]  /*5400*/  SEL R145, R145, 0xfffffff0, !P1 ;  /* 0xfffffff091917807 */ /* 0x000fe20004800000 */
[----:B------:R-:W-:Y:S01]  /*5410*/  IMAD.MOV.U32 R68, RZ, RZ, RZ ;  /* 0x000000ffff447224 */ /* 0x000fe200078e00ff */
[----:B------:R-:W-:Y:S01]  /*5420*/  LOP3.LUT R146, R4, 0x1e40, R146, 0xf8, !PT ;  /* 0x00001e4004927812 */ /* 0x000fe200078ef892 */
[----:B------:R-:W-:Y:S01]  /*5430*/  IMAD.MOV.U32 R152, RZ, RZ, RZ ;  /* 0x000000ffff987224 */ /* 0x000fe200078e00ff */
[----:B------:R-:W-:-:S02]  /*5440*/  SHF.R.U32.HI R143, RZ, 0x4, R144 ;  /* 0x00000004ff8f7819 */ /* 0x000fc40000011690 */
[----:B------:R-:W-:Y:S02]  /*5450*/  CS2R R150, SRZ ;  /* 0x0000000000967805 */ /* 0x000fe4000001ff00 */
[----:B------:R-:W-:Y:S01]  /*5460*/  LOP3.LUT R69, R69, 0x600000, RZ, 0xc0, !PT ;  /* 0x0060000045457812 */ /* 0x000fe200078ec0ff */
[----:B------:R-:W3:Y:S01]  /*5470*/  LDC.64 R136, c[0x0][0x8b0] ;  /* 0x00022c00ff887b82 */ /* 0x000ee20000000a00 */
[----:B------:R-:W4:Y:S01]  /*5480*/  LDS R0, [UR44+0x1e0] ;  /* 0x0001e02cff007984 */ /* 0x000f220008000800 */
[----:B------:R-:W-:Y:S01]  /*5490*/  VIADD R4, R146, UR44 ;  /* 0x0000002c92047c36 */ /* 0x000fe20008000000 */
[----:B------:R-:W-:Y:S01]  /*54a0*/  LEA.HI R143, R145, R143, RZ, 0x1c ;  /* 0x0000008f918f7211 */ /* 0x000fe200078fe0ff */
[----:B------:R-:W-:Y:S01]  /*54b0*/  IMAD.U32 R153, RZ, RZ, UR4 ;  /* 0x00000004ff997e24 */ /* 0x000fe2000f8e00ff */
[----:B------:R-:W1:Y:S01]  /*54c0*/  LDCU UR50, c[0x0][0x370] ;  /* 0x00006e00ff3277ac */ /* 0x000e620008000800 */
[--C-:B------:R-:W-:Y:S01]  /*54d0*/  IMAD.IADD R144, R144, 0x1, R4.reuse ;  /* 0x0000000190907824 */ /* 0x100fe200078e0204 */
[----:B------:R-:W-:Y:S01]  /*54e0*/  LEA R143, R143, R4, 0x4 ;  /* 0x000000048f8f7211 */ /* 0x000fe200078e20ff */
[----:B------:R-:W1:Y:S01]  /*54f0*/  LDC.64 R134, c[0x0][0x8a8] ;  /* 0x00022a00ff867b82 */ /* 0x000e620000000a00 */
[----:B------:R-:W-:Y:S01]  /*5500*/  IMAD.IADD R145, R145, 0x1, R4 ;  /* 0x0000000191917824 */ /* 0x000fe200078e0204 */
[----:B------:R-:W1:Y:S01]  /*5510*/  LDCU.64 UR62, c[0x0][0x348] ;  /* 0x00006900ff3e77ac */ /* 0x000e620008000a00 */
[----:B------:R-:W1:Y:S01]  /*5520*/  LDCU UR41, c[0x0][0xb0c] ;  /* 0x00016180ff2977ac */ /* 0x000e620008000800 */
[----:B------:R-:W1:Y:S01]  /*5530*/  LDCU UR39, c[0x0][0xb30] ;  /* 0x00016600ff2777ac */ /* 0x000e620008000800 */
[----:B------:R-:W1:Y:S01]  /*5540*/  LDCU.64 UR58, c[0x0][0x888] ;  /* 0x00011100ff3a77ac */ /* 0x000e620008000a00 */
[----:B------:R-:W1:Y:S01]  /*5550*/  LDCU.64 UR42, c[0x0][0xb28] ;  /* 0x00016500ff2a77ac */ /* 0x000e620008000a00 */
[----:B------:R-:W1:Y:S01]  /*5560*/  LDCU.128 UR52, c[0x0][0xb10] ;  /* 0x00016200ff3477ac */ /* 0x000e620008000c00 */
[----:B------:R-:W1:Y:S01]  /*5570*/  LDCU UR49, c[0x0][0x374] ;  /* 0x00006e80ff3177ac */ /* 0x000e620008000800 */
[----:B------:R-:W-:Y:S01]  /*5580*/  UIADD3 UR56, UPT, UPT, UR44, 0x200, URZ ;  /* 0x000002002c387890 */ /* 0x000fe2000fffe0ff */
[----:B--2-4-:R-:W-:-:S11]  /*5590*/  IMAD.IADD R69, R0, 0x1, R69 ;  /* 0x0000000100457824 */ /* 0x014fd600078e0245 */
.L_x_115:
[----:B------:R-:W-:Y:S02]  /*55a0*/  LEA R3, R149, UR44, 0x3 ;  /* 0x0000002c95037c11 */ /* 0x000fe4000f8e18ff */
[----:B------:R-:W-:Y:S02]  /*55b0*/  SHF.L.U32 R0, R151, 0x1f, RZ ;  /* 0x0000001f97007819 */ /* 0x000fe400000006ff */
[----:B------:R-:W-:Y:S02]  /*55c0*/  LEA R4, R149, UR44, 0x4 ;  /* 0x0000002c95047c11 */ /* 0x000fe4000f8e20ff */
[----:B--2---:R-:W2:Y:S02]  /*55d0*/  SYNCS.PHASECHK.TRANS64.TRYWAIT P0, [R3+URZ+0x130], R0 ;  /* 0x00013000030075a7 */ /* 0x004ea400080011ff */
[----:B-12---:R-:W-:Y:S05]  /*55e0*/  @!P0 BRA `(.L_x_98) ;  /* 0x00000030002c8947 */ /* 0x006fea0003800000 */
.L_x_173:
[----:B------:R-:W4:Y:S01]  /*55f0*/  LDS.128 R4, [R4+0x1c0] ;  /* 0x0001c00004047984 */ /* 0x000f220000000c00 */
[----:B------:R-:W-:Y:S01]  /*5600*/  UISETP.GE.AND UP0, UPT, UR40, 0x1, UPT ;  /* 0x000000012800788c */ /* 0x000fe2000bf06270 */
[----:B------:R-:W-:Y:S01]  /*5610*/  @!PT LDS RZ, [RZ] ;  /* 0x00000000fffff984 */ /* 0x000fe20000000800 */
[----:B------:R-:W-:Y:S01]  /*5620*/  @!PT LDS RZ, [RZ] ;  /* 0x00000000fffff984 */ /* 0x000fe20000000800 */
[----:B------:R-:W-:Y:S01]  /*5630*/  @!PT LDS RZ, [RZ] ;  /* 0x00000000fffff984 */ /* 0x000fe20000000800 */
[----:B------:R-:W-:Y:S01]  /*5640*/  @!PT LDS RZ, [RZ] ;  /* 0x00000000fffff984 */ /* 0x000fe20000000800 */
[----:B------:R1:W-:Y:S06]  /*5650*/  MEMBAR.ALL.CTA ;  /* 0x0000000000007992 */ /* 0x0003ec0000008000 */
[----:B-1----:R-:W1:Y:S01]  /*5660*/  FENCE.VIEW.ASYNC.S ;  /* 0x00000000000073c6 */ /* 0x002e620000000000 */
[----:B----4-:R-:W-:Y:S11]  /*5670*/  LOP3.LUT P0, RZ, R6, 0x1, RZ, 0xc0, !PT ;  /* 0x0000000106ff7812 */ /* 0x010ff6000780c0ff */
[----:B------:R-:W-:Y:S02]  /*5680*/  @!UPT UIADD3 URZ, UPT, UPT, URZ, URZ, URZ ;  /* 0x000000fffffff290 */ /* 0x000fe4000fffe0ff */
[----:B-1----:R-:W-:Y:S01]  /*5690*/  VOTEU.ANY UP1, P0 ;  /* 0x0000000000ff7886 */ /* 0x002fe20000020100 */
[----:B------:R-:W-:Y:S01]  /*56a0*/  PLOP3.LUT P0, PT, PT, PT, UP1, 0x80, 0x8 ;  /* 0x000000000008781c */ /* 0x000fe20003f0f018 */
[----:B------:R-:W-:Y:S11]  /*56b0*/  UP2UR UR47, UPR, URZ, 0x2 ;  /* 0x00000002ff2f7883 */ /* 0x000ff60008000000 */
[----:B------:R-:W-:Y:S01]  /*56c0*/  @!UPT UIADD3 URZ, UPT, UPT, URZ, URZ, URZ ;  /* 0x000000fffffff290 */ /* 0x000fe2000fffe0ff */
        /* <DEDUP_REMOVED lines=13> */
[----:B------:R-:W2:Y:S01]  /*57a0*/  LDCU UR12, c[0x0][0xb20] ;  /* 0x00016400ff0c77ac */ /* 0x000ea20008000800 */
[----:B------:R-:W-:Y:S02]  /*57b0*/  UIMAD.WIDE.U32 UR4, UR49, UR55, URZ ;  /* 0x00000037310472a5 */ /* 0x000fe4000f8e00ff */
[----:B------:R-:W-:Y:S02]  /*57c0*/  UIMAD.WIDE.U32 UR6, UR50, UR52, URZ ;  /* 0x00000034320672a5 */ /* 0x000fe4000f8e00ff */
[----:B------:R-:W-:Y:S02]  /*57d0*/  UISETP.NE.AND UP0, UPT, UR54, 0x1, UPT ;  /* 0x000000013600788c */ /* 0x000fe4000bf05270 */
[----:B------:R-:W-:Y:S02]  /*57e0*/  UIMAD.WIDE.U32 UR8, UR37, UR55, URZ ;  /* 0x00000037250872a5 */ /* 0x000fe4000f8e00ff */
[----:B------:R-:W-:Y:S02]  /*57f0*/  UIMAD.WIDE.U32 UR10, UR38, UR52, URZ ;  /* 0x00000034260a72a5 */ /* 0x000fe4000f8e00ff */
[----:B------:R-:W-:Y:S02]  /*5800*/  UISETP.NE.AND UP1, UPT, UR41, 0x1, UPT ;  /* 0x000000012900788c */ /* 0x000fe4000bf25270 */
[----:B------:R-:W-:Y:S01]  /*5810*/  UISETP.NE.AND UP2, UPT, UR40, 0x1, UPT ;  /* 0x000000012800788c */ /* 0x000fe2000bf45270 */
[----:B------:R-:W-:Y:S02]  /*5820*/  UMOV UR4, UR5 ;  /* 0x0000000500047c82 */ /* 0x000fe40008000000 */
[----:B--2---:R-:W-:Y:S03]  /*5830*/  USHF.R.U32.HI UR5, URZ, UR12, UR4 ;  /* 0x0000000cff057299 */ /* 0x004fe60008011604 */
[----:B------:R-:W-:Y:S02]  /*5840*/  UMOV UR4, UR7 ;  /* 0x0000000700047c82 */ /* 0x000fe40008000000 */
[----:B------:R-:W-:Y:S02]  /*5850*/  USHF.R.U32.HI UR7, URZ, UR53, UR4 ;  /* 0x00000035ff077299 */ /* 0x000fe40008011604 */
[----:B------:R-:W-:Y:S02]  /*5860*/  USEL UR4, UR49, UR5, !UP0 ;  /* 0x0000000531047287 */ /* 0x000fe4000c000000 */
[----:B------:R-:W-:Y:S01]  /*5870*/  USEL UR7, UR50, UR7, !UP1 ;  /* 0x0000000732077287 */ /* 0x000fe2000c800000 */
[----:B------:R-:W-:Y:S01]  /*5880*/  UMOV UR5, UR9 ;  /* 0x0000000900057c82 */ /* 0x000fe20008000000 */
[----:B------:R-:W-:Y:S02]  /*5890*/  UIMAD.WIDE.U32 UR8, UR4, UR42, URZ ;  /* 0x0000002a040872a5 */ /* 0x000fe4000f8e00ff */
[----:B------:R-:W-:Y:S03]  /*58a0*/  USHF.R.U32.HI UR6, URZ, UR12, UR5 ;  /* 0x0000000cff067299 */ /* 0x000fe60008011605 */
[----:B------:R-:W-:Y:S01]  /*58b0*/  UMOV UR5, UR11 ;  /* 0x0000000b00057c82 */ /* 0x000fe20008000000 */
[----:B------:R-:W-:Y:S02]  /*58c0*/  UIMAD.WIDE.U32 UR10, UR7, UR42, URZ ;  /* 0x0000002a070a72a5 */ /* 0x000fe4000f8e00ff */
[----:B------:R-:W-:Y:S02]  /*58d0*/  USHF.R.U32.HI UR12, URZ, UR53, UR5 ;  /* 0x00000035ff0c7299 */ /* 0x000fe40008011605 */
[----:B------:R-:W-:Y:S01]  /*58e0*/  USEL UR6, UR37, UR6, !UP0 ;  /* 0x0000000625067287 */ /* 0x000fe2000c000000 */
[----:B------:R-:W-:Y:S02]  /*58f0*/  UMOV UR5, UR9 ;  /* 0x0000000900057c82 */ /* 0x000fe40008000000 */
[----:B------:R-:W-:Y:S01]  /*5900*/  UMOV UR10, UR11 ;  /* 0x0000000b000a7c82 */ /* 0x000fe20008000000 */
[----:B------:R-:W-:Y:S02]  /*5910*/  @UP2 USHF.R.U32.HI UR4, URZ, UR43, UR5 ;  /* 0x0000002bff042299 */ /* 0x000fe40008011605 */
[----:B------:R-:W-:Y:S02]  /*5920*/  @UP2 USHF.R.U32.HI UR7, URZ, UR43, UR10 ;  /* 0x0000002bff072299 */ /* 0x000fe4000801160a */
[----:B------:R-:W-:Y:S02]  /*5930*/  UIMAD UR4, UR40, UR4, URZ ;  /* 0x00000004280472a4 */ /* 0x000fe4000f8e02ff */
[----:B------:R-:W-:Y:S02]  /*5940*/  UIMAD.WIDE.U32 UR10, UR6, UR42, URZ ;  /* 0x0000002a060a72a5 */ /* 0x000fe4000f8e00ff */
[----:B------:R-:W-:Y:S02]  /*5950*/  USEL UR5, UR38, UR12, !UP1 ;  /* 0x0000000c26057287 */ /* 0x000fe4000c800000 */
[----:B------:R-:W-:Y:S02]  /*5960*/  UIMAD UR8, UR40, UR7, URZ ;  /* 0x00000007280872a4 */ /* 0x000fe4000f8e02ff */
[----:B------:R-:W-:Y:S03]  /*5970*/  UISETP.GE.AND UP0, UPT, UR6, UR4, UPT ;  /* 0x000000040600728c */ /* 0x000fe6000bf06270 */
[----:B------:R-:W-:Y:S01]  /*5980*/  UMOV UR4, UR11 ;  /* 0x0000000b00047c82 */ /* 0x000fe20008000000 */
[----:B------:R-:W-:Y:S02]  /*5990*/  UISETP.GE.OR UP0, UPT, UR5, UR8, UP0 ;  /* 0x000000080500728c */ /* 0x000fe40008706670 */
[----:B------:R-:W-:Y:S02]  /*59a0*/  USHF.R.U32.HI UR4, URZ, UR43, UR4 ;  /* 0x0000002bff047299 */ /* 0x000fe40008011604 */
[----:B------:R-:W-:Y:S02]  /*59b0*/  UIMAD.WIDE.U32 UR8, UR5, UR42, URZ ;  /* 0x0000002a050872a5 */ /* 0x000fe4000f8e00ff */
[----:B------:R-:W-:Y:S02]  /*59c0*/  USEL UR11, UR6, UR4, !UP2 ;  /* 0x00000004060b7287 */ /* 0x000fe4000d000000 */
[----:B------:R-:W-:Y:S02]  /*59d0*/  UIADD3 UR8, UPT, UPT, -UR5, URZ, URZ ;  /* 0x000000ff05087290 */ /* 0x000fe4000fffe1ff */
[----:B------:R-:W-:Y:S01]  /*59e0*/  UIADD3 UR10, UPT, UPT, -UR11, URZ, URZ ;  /* 0x000000ff0b0a7290 */ /* 0x000fe2000fffe1ff */
[----:B------:R-:W-:Y:S01]  /*59f0*/  @!UP0 UMOV UR4, UR9 ;  /* 0x0000000900048c82 */ /* 0x000fe20008000000 */
[----:B------:R-:W-:Y:S02]  /*5a00*/  UIADD3 UR9, UPT, UPT, -UR6, URZ, URZ ;  /* 0x000000ff06097290 */ /* 0x000fe4000fffe1ff */
[----:B------:R-:W-:Y:S02]  /*5a10*/  @!UP0 USHF.R.U32.HI UR4, URZ, UR43, UR4 ;  /* 0x0000002bff048299 */ /* 0x000fe40008011604 */
[----:B------:R-:W-:Y:S02]  /*5a20*/  UIMAD UR10, UR40, UR10, UR6 ;  /* 0x0000000a280a72a4 */ /* 0x000fe4000f8e0206 */
[----:B------:R-:W-:Y:S04]  /*5a30*/  @!UP0 USEL UR4, UR5, UR4, !UP2 ;  /* 0x0000000405048287 */ /* 0x000fe8000d000000 */
[----:B------:R-:W-:Y:S02]  /*5a40*/  @!UP0 UIMAD UR10, UR7, UR10, UR4 ;  /* 0x0000000a070a82a4 */ /* 0x000fe4000f8e0204 */
[----:B------:R-:W-:Y:S02]  /*5a50*/  @!UP0 UIADD3 UR11, UPT, UPT, UR11, -UR4, URZ ;  /* 0x800000040b0b8290 */ /* 0x000fe4000fffe0ff */
[----:B------:R-:W-:Y:S02]  /*5a60*/  UIMAD UR7, UR41, UR8, UR38 ;  /* 0x00000008290772a4 */ /* 0x000fe4000f8e0226 */
[----:B------:R-:W-:Y:S02]  /*5a70*/  @!UP0 UIMAD UR6, UR11, UR40, UR5 ;  /* 0x000000280b0682a4 */ /* 0x000fe4000f8e0205 */
[----:B------:R-:W-:Y:S01]  /*5a80*/  UIMAD UR4, UR54, UR9, UR37 ;  /* 0x00000009360472a4 */ /* 0x000fe2000f8e0225 */
[----:B------:R-:W-:Y:S02]  /*5a90*/  @!UP0 UMOV UR5, UR10 ;  /* 0x0000000a00058c82 */ /* 0x000fe40008000000 */
[----:B------:R-:W-:Y:S02]  /*5aa0*/  UIMAD UR38, UR5, UR41, UR7 ;  /* 0x00000029052672a4 */ /* 0x000fe4000f8e0207 */
[----:B------:R-:W-:Y:S11]  /*5ab0*/  UIMAD UR37, UR6, UR54, UR4 ;  /* 0x00000036062572a4 */ /* 0x000ff6000f8e0204 */
[----:B------:R-:W-:Y:S01]  /*5ac0*/  @!UPT UIADD3 URZ, UPT, UPT, URZ, URZ, URZ ;  /* 0x000000fffffff290 */ /* 0x000fe2000fffe0ff */
.L_x_99:
[----:B------:R-:W-:Y:S01]  /*5ad0*/  UISETP.NE.AND UP0, UPT, UR39, 0x1, UPT ;  /* 0x000000012700788c */ /* 0x000fe2000bf05270 */
[----:B------:R-:W-:Y:S10]  /*5ae0*/  IADD3 R149, PT, PT, R149, 0x1, RZ ;  /* 0x0000000195957810 */ /* 0x000ff40007ffe0ff */
[----:B------:R-:W2:Y:S01]  /*5af0*/  @!UP0 LDCU.128 UR12, c[0x0][0xb10] ;  /* 0x00016200ff0c87ac */ /* 0x000ea20008000c00 */
[----:B------:R-:W4:Y:S01]  /*5b00*/  @!UP0 LDCU UR5, c[0x0][0xb0c] ;  /* 0x00016180ff0587ac */ /* 0x000f220008000800 */
[----:B------:R-:W3:Y:S01]  /*5b10*/  @!UP0 LDCU UR10, c[0x0][0xb20] ;  /* 0x00016400ff0a87ac */ /* 0x000ee20008000800 */
[----:B--2---:R-:W-:Y:S02]  /*5b20*/  UIMAD.WIDE.U32 UR8, UR38, UR12, URZ ;  /* 0x0000000c260872a5 */ /* 0x004fe4000f8e00ff */
[----:B------:R-:W-:Y:S02]  /*5b30*/  UIMAD.WIDE.U32 UR6, UR37, UR15, URZ ;  /* 0x0000000f250672a5 */ /* 0x000fe4000f8e00ff */
[----:B------:R-:W-:Y:S03]  /*5b40*/  @!UP0 UISETP.NE.AND UP1, UPT, UR14, 0x1, UPT ;  /* 0x000000010e00888c */ /* 0x000fe6000bf25270 */
[----:B------:R-:W-:Y:S01]  /*5b50*/  @!UP0 UMOV UR4, UR9 ;  /* 0x0000000900048c82 */ /* 0x000fe20008000000 */
[----:B----4-:R-:W-:Y:S02]  /*5b60*/  @!UP0 UISETP.NE.AND UP2, UPT, UR5, 0x1, UPT ;  /* 0x000000010500888c */ /* 0x010fe4000bf45270 */
[----:B------:R-:W-:Y:S01]  /*5b70*/  @!UP0 USHF.R.U32.HI UR4, URZ, UR13, UR4 ;  /* 0x0000000dff048299 */ /* 0x000fe20008011604 */
[----:B------:R-:W-:Y:S02]  /*5b80*/  @!UP0 UMOV UR6, UR7 ;  /* 0x0000000700068c82 */ /* 0x000fe40008000000 */
[----:B---3--:R-:W-:Y:S02]  /*5b90*/  @!UP0 USHF.R.U32.HI UR6, URZ, UR10, UR6 ;  /* 0x0000000aff068299 */ /* 0x008fe40008011606 */
[----:B------:R-:W-:Y:S02]  /*5ba0*/  @!UP0 USEL UR7, UR38, UR4, !UP2 ;  /* 0x0000000426078287 */ /* 0x000fe4000d000000 */
[----:B------:R-:W-:Y:S04]  /*5bb0*/  @!UP0 USEL UR6, UR37, UR6, !UP1 ;  /* 0x0000000625068287 */ /* 0x000fe8000c800000 */
[----:B------:R-:W-:Y:S02]  /*5bc0*/  @!UP0 UIADD3 UR4, UPT, UPT, -UR7, UR6, URZ ;  /* 0x0000000607048290 */ /* 0x000fe4000fffe1ff */
[----:B------:R-:W-:Y:S02]  /*5bd0*/  @!UP0 UIADD3 UR6, UPT, UPT, UR7, -UR6, URZ ;  /* 0x8000000607068290 */ /* 0x000fe4000fffe0ff */
[----:B------:R-:W-:Y:S02]  /*5be0*/  @!UP0 UIMAD UR38, UR4, UR5, UR38 ;  /* 0x00000005042682a4 */ /* 0x000fe4000f8e0226 */
[----:B------:R-:W-:Y:S02]  /*5bf0*/  @!UP0 UIMAD UR37, UR6, UR14, UR37 ;  /* 0x0000000e062582a4 */ /* 0x000fe4000f8e0225 */
[----:B------:R-:W-:Y:S09]  /*5c00*/  ULOP3.LUT UP0, URZ, UR56, 0x1b0, URZ, 0xc0, !UPT ;  /* 0x000001b038ff7892 */ /* 0x000ff2000f80c0ff */
[----:B------:R-:W-:Y:S05]  /*5c10*/  BRA.U !UP0, `(.L_x_100) ;  /* 0x0000000108407547 */ /* 0x000fea000b800000 */
[----:B------:R-:W2:Y:S01]  /*5c20*/  LDCU.64 UR8, c[0x4][0x80] ;  /* 0x01001000ff0877ac */ /* 0x000ea20008000a00 */
[----:B------:R-:W-:Y:S01]  /*5c30*/  MOV R3, 0x0 ;  /* 0x0000000000037802 */ /* 0x000fe20000000f00 */
[----:B------:R-:W-:Y:S02]  /*5c40*/  HFMA2 R12, -RZ, RZ, 0, 5.9604644775390625e-08 ;  /* 0x00000001ff0c7431 */ /* 0x000fe400000001ff */
[----:B------:R-:W-:Y:S02]  /*5c50*/  IMAD.MOV.U32 R8, RZ, RZ, 0x70 ;  /* 0x00000070ff087424 */ /* 0x000fe400078e00ff */
[----:B------:R-:W-:Y:S01]  /*5c60*/  IMAD.MOV.U32 R13, RZ, RZ, RZ ;  /* 0x000000ffff0d7224 */ /* 0x000fe200078e00ff */
[----:B------:R-:W3:Y:S01]  /*5c70*/  LDCU.64 UR6, c[0x4][0x88] ;  /* 0x01001100ff0677ac */ /* 0x000ee20008000a00 */
[----:B------:R-:W4:Y:S01]  /*5c80*/  LDC.64 R2, c[0x4][R3] ;  /* 0x0100000003027b82 */ /* 0x000f220000000a00 */
[----:B------:R-:W1:Y:S01]  /*5c90*/  LDCU.64 UR4, c[0x4][0x8] ;  /* 0x01000100ff0477ac */ /* 0x000e620008000a00 */
[----:B--2---:R-:W-:Y:S01]  /*5ca0*/  MOV R5, UR9 ;  /* 0x0000000900057c02 */ /* 0x004fe20008000f00 */
[----:B------:R-:W-:Y:S01]  /*5cb0*/  IMAD.U32 R4, RZ, RZ, UR8 ;  /* 0x00000008ff047e24 */ /* 0x000fe2000f8e00ff */
[----:B---3--:R-:W-:Y:S01]  /*5cc0*/  MOV R7, UR7 ;  /* 0x0000000700077c02 */ /* 0x008fe20008000f00 */
[----:B------:R-:W-:Y:S01]  /*5cd0*/  IMAD.U32 R6, RZ, RZ, UR6 ;  /* 0x00000006ff067e24 */ /* 0x000fe2000f8e00ff */
[----:B-1----:R-:W-:Y:S01]  /*5ce0*/  MOV R11, UR5 ;  /* 0x00000005000b7c02 */ /* 0x002fe20008000f00 */
[----:B------:R-:W-:Y:S02]  /*5cf0*/  IMAD.U32 R10, RZ, RZ, UR4 ;  /* 0x00000004ff0a7e24 */ /* 0x000fe4000f8e00ff */
[----:B------:R-:W-:Y:S07]  /*5d00*/  LEPC R20, `(.L_x_100) ;  /* 0x000000001014794e */ /* 0x000fee0000000000 */
[----:B----45:R-:W-:Y:S05]  /*5d10*/  CALL.ABS.NOINC R2 ;  /* 0x0000000002007343 */ /* 0x030fea0003c00000 */
.L_x_100:
[----:B------:R-:W-:Y:S01]  /*5d20*/  LOP3.LUT P0, RZ, R153, 0x1b0, RZ, 0xc0, !PT ;  /* 0x000001b099ff7812 */ /* 0x000fe2000780c0ff */
[----:B------:R-:W-:Y:S11]  /*5d30*/  BSSY.RECONVERGENT B6, `(.L_x_101) ;  /* 0x0000013000067945 */ /* 0x000ff60003800200 */
[----:B------:R-:W-:Y:S01]  /*5d40*/  @!UPT UIADD3 URZ, UPT, UPT, URZ, URZ, URZ ;  /* 0x000000fffffff290 */ /* 0x000fe2000fffe0ff */
[----:B------:R-:W-:Y:S05]  /*5d50*/  @!P0 BRA `(.L_x_102) ;  /* 0x0000000000408947 */ /* 0x000fea0003800000 */
        /* <DEDUP_REMOVED lines=16> */
.L_x_102:
[----:B------:R-:W-:Y:S05]  /*5e60*/  BSYNC.RECONVERGENT B6 ;  /* 0x0000000000067941 */ /* 0x000fea0003800200 */
.L_x_101:
[----:B------:R-:W-:Y:S01]  /*5e70*/  ISETP.NE.U32.AND P3, PT, R140, RZ, PT ;  /* 0x000000ff8c00720c */ /* 0x000fe20003f65070 */
[----:B------:R-:W-:Y:S01]  /*5e80*/  UISETP.NE.AND UP1, UPT, UR61, URZ, UPT ;  /* 0x000000ff3d00728c */ /* 0x000fe2000bf25270 */
[----:B------:R-:W-:Y:S02]  /*5e90*/  ISETP.NE.U32.AND P4, PT, R136, RZ, PT ;  /* 0x000000ff8800720c */ /* 0x000fe40003f85070 */
[----:B------:R-:W-:Y:S02]  /*5ea0*/  ISETP.NE.AND.EX P3, PT, R141, RZ, PT, P3 ;  /* 0x000000ff8d00720c */ /* 0x000fe40003f65330 */
[----:B------:R-:W-:Y:S02]  /*5eb0*/  PLOP3.LUT P1, PT, PT, PT, PT, 0x8, 0x80 ;  /* 0x000000000080781c */ /* 0x000fe40003f2e170 */
[----:B------:R-:W-:Y:S02]  /*5ec0*/  PLOP3.LUT P0, PT, PT, PT, UP1, 0x80, 0x8 ;  /* 0x000000000008781c */ /* 0x000fe40003f0f018 */
[----:B------:R-:W-:Y:S02]  /*5ed0*/  ISETP.NE.AND.EX P4, PT, R137, RZ, PT, P4 ;  /* 0x000000ff8900720c */ /* 0x000fe40003f85340 */
[----:B------:R-:W2:Y:S09]  /*5ee0*/  @UP1 LDCU.64 UR4, c[0x0][0x888] ;  /* 0x00011100ff0417ac */ /* 0x000eb20008000a00 */
[----:B------:R-:W-:Y:S01]  /*5ef0*/  @P0 PLOP3.LUT P1, PT, P3, PT, PT, 0x80, 0x8 ;  /* 0x000000000008081c */ /* 0x000fe20001f2f070 */
[----:B--2---:R-:W-:Y:S04]  /*5f00*/  @UP1 UISETP.NE.U32.AND UP0, UPT, UR4, URZ, UPT ;  /* 0x000000ff0400128c */ /* 0x004fe8000bf05070 */
[----:B------:R-:W-:Y:S04]  /*5f10*/  @UP1 UISETP.NE.AND.EX UP0, UPT, UR5, URZ, UPT, UP0 ;  /* 0x000000ff0500128c */ /* 0x000fe8000bf05300 */
[----:B------:R-:W-:Y:S01]  /*5f20*/  @UP1 USEL UR4, URZ, 0xffffffff, UP0 ;  /* 0xffffffffff041887 */ /* 0x000fe20008000000 */
[----:B------:R-:W-:Y:S11]  /*5f30*/  @!P3 BRA `(.L_x_103) ;  /* 0x000000000030b947 */ /* 0x000ff60003800000 */
        /* <DEDUP_REMOVED lines=12> */
.L_x_103:
[----:B------:R-:W-:Y:S05]  /*6000*/  @!P4 BRA `(.L_x_104) ;  /* 0x000000000024c947 */ /* 0x000fea0003800000 */
[----:B------:R-:W-:Y:S01]  /*6010*/  ISETP.NE.U32.AND P2, PT, R134, RZ, PT ;  /* 0x000000ff8600720c */ /* 0x000fe20003f45070 */
[----:B------:R-:W2:Y:S03]  /*6020*/  LDCU.64 UR6, c[0x0][0x358] ;  /* 0x00006b00ff0677ac */ /* 0x000ea60008000a00 */
[----:B------:R-:W-:Y:S11]  /*6030*/  ISETP.NE.AND.EX P2, PT, R135, RZ, PT, P2 ;  /* 0x000000ff8700720c */ /* 0x000ff60003f45320 */
[----:B------:R-:W-:Y:S02]  /*6040*/  @!UPT UIADD3 URZ, UPT, UPT, URZ, URZ, URZ ;  /* 0x000000fffffff290 */ /* 0x000fe4000fffe0ff */
[----:B------:R-:W4:Y:S01]  /*6050*/  @P2 LDC.64 R2, c[0x0][0x8a8] ;  /* 0x00022a00ff022b82 */ /* 0x000f220000000a00 */
[----:B-1----:R-:W-:Y:S04]  /*6060*/  @P2 IMAD R0, R136, UR36, RZ ;  /* 0x0000002488002c24 */ /* 0x002fe8000f8e02ff */
[----:B----4-:R-:W-:Y:S05]  /*6070*/  @P2 IMAD.WIDE R2, R0, 0x4, R2 ;  /* 0x0000000400022825 */ /* 0x010fea00078e0202 */
[----:B--2--5:R2:W5:Y:S02]  /*6080*/  @P2 LDG.E R70, desc[UR6][R2.64] ;  /* 0x0000000602462981 */ /* 0x024564000c1e1900 */
[----:B--2---:R-:W4:Y:S02]  /*6090*/  @!P2 LDC R70, c[0x0][0x8a0] ;  /* 0x00022800ff46ab82 */ /* 0x004f240000000800 */
.L_x_104:
[----:B---3-5:R-:W-:Y:S01]  /*60a0*/  @P0 ISETP.NE.AND P4, PT, R71, RZ, PT ;  /* 0x000000ff4700020c */ /* 0x028fe20003f85270 */
[----:B-1----:R-:W-:Y:S01]  /*60b0*/  IMAD.U32 R0, RZ, RZ, UR4 ;  /* 0x00000004ff007e24 */ /* 0x002fe2000f8e00ff */
[----:B------:R-:W-:Y:S01]  /*60c0*/  @P0 LOP3.LUT P2, RZ, R147, 0xff, RZ, 0xc0, !PT ;  /* 0x000000ff93ff0812 */ /* 0x000fe2000784c0ff */
[----:B------:R-:W-:Y:S01]  /*60d0*/  BSSY B1, `(.L_x_105) ;  /* 0x000003d000017945 */ /* 0x000fe20003800000 */
[----:B------:R-:W-:Y:S02]  /*60e0*/  @P0 SEL R2, RZ, 0xffffffff, P4 ;  /* 0xffffffffff020807 */ /* 0x000fe40002000000 */
[----:B------:R-:W-:Y:S02]  /*60f0*/  CS2R R90, SRZ ;  /* 0x00000000005a7805 */ /* 0x000fe4000001ff00 */
[----:B------:R-:W-:Y:S02]  /*6100*/  LEA R22, R68, UR44, 0x3 ;  /* 0x0000002c44167c11 */ /* 0x000fe4000f8e18ff */
[----:B------:R-:W-:Y:S02]  /*6110*/  CS2R R88, SRZ ;  /* 0x0000000000587805 */ /* 0x000fe4000001ff00 */
[----:B------:R-:W-:Y:S02]  /*6120*/  @P1 SEL R2, R0, R2, !P2 ;  /* 0x0000000200021207 */ /* 0x000fe40005000000 */
[----:B------:R-:W-:Y:S02]  /*6130*/  CS2R R86, SRZ ;  /* 0x0000000000567805 */ /* 0x000fe4000001ff00 */
[----:B------:R-:W-:Y:S02]  /*6140*/  SHF.L.U32 R4, R152, 0x1f, RZ ;  /* 0x0000001f98047819 */ /* 0x000fe400000006ff */
[----:B------:R-:W-:Y:S02]  /*6150*/  CS2R R84, SRZ ;  /* 0x0000000000547805 */ /* 0x000fe4000001ff00 */
[----:B------:R-:W-:Y:S02]  /*6160*/  @P0 LOP3.LUT R2, R2, 0x1, RZ, 0xc0, !PT ;  /* 0x0000000102020812 */ /* 0x000fe400078ec0ff */
[----:B------:R-:W-:Y:S02]  /*6170*/  CS2R R18, SRZ ;  /* 0x0000000000127805 */ /* 0x000fe4000001ff00 */
[----:B------:R-:W-:Y:S02]  /*6180*/  PLOP3.LUT P5, PT, PT, PT, PT, 0x8, 0x80 ;  /* 0x000000000080781c */ /* 0x000fe40003fae170 */
[----:B------:R-:W-:Y:S02]  /*6190*/  CS2R R16, SRZ ;  /* 0x0000000000107805 */ /* 0x000fe4000001ff00 */
[----:B------:R-:W-:Y:S01]  /*61a0*/  ISETP.NE.U32.OR P1, PT, R2, 0x1, !P0 ;  /* 0x000000010200780c */ /* 0x000fe20004725470 */
[----:B------:R-:W-:Y:S01]  /*61b0*/  IMAD R2, R68, 0x40, R69 ;  /* 0x0000004044027824 */ /* 0x000fe200078e0245 */
[----:B------:R-:W-:Y:S02]  /*61c0*/  CS2R R26, SRZ ;  /* 0x00000000001a7805 */ /* 0x000fe4000001ff00 */
[----:B------:R-:W-:Y:S09]  /*61d0*/  CS2R R24, SRZ ;  /* 0x0000000000187805 */ /* 0x000ff2000001ff00 */
[----:B------:R-:W-:Y:S04]  /*61e0*/  @P1 SHF.L.U32 R0, R150, 0x1f, RZ ;  /* 0x0000001f96001819 */ /* 0x000fe800000006ff */
[----:B------:R-:W1:Y:S01]  /*61f0*/  @P1 SYNCS.PHASECHK.TRANS64.TRYWAIT P0, [UR44+0x110], R0 ;  /* 0x00011000ff0015a7 */ /* 0x000e62000800112c */
[----:B------:R2:W3:Y:S01]  /*6200*/  SYNCS.PHASECHK.TRANS64.TRYWAIT P4, [R22+URZ+0x150], R4 ;  /* 0x00015004160075a7 */ /* 0x0004e200080811ff */
[----:B-1----:R-:W-:Y:S01]  /*6210*/  @P1 PLOP3.LUT P5, PT, P0, PT, PT, 0x8, 0x80 ;  /* 0x000000000080181c */ /* 0x002fe200007ae170 */
[----:B------:R-:W-:Y:S01]  /*6220*/  @!UPT UIADD3 URZ, UPT, UPT, URZ, URZ, URZ ;  /* 0x000000fffffff290 */ /* 0x000fe2000fffe0ff */
[----:B--23--:R-:W-:Y:S11]  /*6230*/  @!P1 BRA `(.L_x_106) ;  /* 0x0000000000989947 */ /* 0x00cff60003800000 */
[----:B------:R-:W-:Y:S01]  /*6240*/  ISETP.NE.U32.AND P0, PT, RZ, UR58, PT ;  /* 0x0000003aff007c0c */ /* 0x000fe2000bf05070 */
[----:B------:R-:W-:Y:S01]  /*6250*/  BSSY B0, `(.L_x_107) ;  /* 0x0000016000007945 */ /* 0x000fe20003800000 */
[----:B------:R-:W-:Y:S02]  /*6260*/  ISETP.NE.AND P2, PT, R71, RZ, PT ;  /* 0x000000ff4700720c */ /* 0x000fe40003f45270 */
[----:B------:R-:W-:Y:S02]  /*6270*/  CS2R R26, SRZ ;  /* 0x00000000001a7805 */ /* 0x000fe4000001ff00 */
[----:B------:R-:W-:Y:S02]  /*6280*/  ISETP.NE.AND.EX P0, PT, RZ, UR59, PT, P0 ;  /* 0x0000003bff007c0c */ /* 0x000fe4000bf05300 */
[----:B------:R-:W-:Y:S02]  /*6290*/  CS2R R24, SRZ ;  /* 0x0000000000187805 */ /* 0x000fe4000001ff00 */
[----:B------:R-:W-:Y:S02]  /*62a0*/  LOP3.LUT P1, RZ, R147, 0xff, RZ, 0xc0, !PT ;  /* 0x000000ff93ff7812 */ /* 0x000fe4000782c0ff */
[----:B------:R-:W-:Y:S02]  /*62b0*/  CS2R R18, SRZ ;  /* 0x0000000000127805 */ /* 0x000fe4000001ff00 */
[----:B------:R-:W-:Y:S02]  /*62c0*/  SEL R0, RZ, 0xffffffff, P2 ;  /* 0xffffffffff007807 */ /* 0x000fe40001000000 */
[----:B------:R-:W-:Y:S02]  /*62d0*/  CS2R R16, SRZ ;  /* 0x0000000000107805 */ /* 0x000fe4000001ff00 */
[----:B------:R-:W-:Y:S02]  /*62e0*/  SEL R3, RZ, 0xffffffff, P0 ;  /* 0xffffffffff037807 */ /* 0x000fe40000000000 */
[----:B------:R-:W-:Y:S02]  /*62f0*/  CS2R R86, SRZ ;  /* 0x0000000000567805 */ /* 0x000fe4000001ff00 */
[----:B------:R-:W-:Y:S02]  /*6300*/  CS2R R84, SRZ ;  /* 0x0000000000547805 */ /* 0x000fe4000001ff00 */
[----:B------:R-:W-:Y:S02]  /*6310*/  CS2R R90, SRZ ;  /* 0x00000000005a7805 */ /* 0x000fe4000001ff00 */
[----:B------:R-:W-:Y:S02]  /*6320*/  @P3 SEL R0, R3, R0, !P1 ;  /* 0x0000000003003207 */ /* 0x000fe40004800000 */
[----:B------:R-:W-:Y:S02]  /*6330*/  CS2R R88, SRZ ;  /* 0x0000000000587805 */ /* 0x000fe4000001ff00 */
[----:B------:R-:W-:Y:S04]  /*6340*/  LOP3.LUT R0, R0, 0x1, RZ, 0xc0, !PT ;  /* 0x0000000100007812 */ /* 0x000fe800078ec0ff */
[----:B------:R-:W-:Y:S01]  /*6350*/  ISETP.NE.U32.AND P0, PT, R0, 0x1, PT ;  /* 0x000000010000780c */ /* 0x000fe20003f05070 */
[----:B------:R-:W-:Y:S01]  /*6360*/  @!UPT UIADD3 URZ, UPT, UPT, URZ, URZ, URZ ;  /* 0x000000fffffff290 */ /* 0x000fe2000fffe0ff */
[----:B------:R-:W-:Y:S11]  /*6370*/  @!P5 BRA `(.L_x_108) ;  /* 0x00000000000cd947 */ /* 0x000ff60003800000 */
[----:B------:R-:W-:Y:S04]  /*6380*/  SHF.L.U32 R3, R150, 0x1f, RZ ;  /* 0x0000001f96037819 */ /* 0x000fe800000006ff */
[----:B------:R-:W1:Y:S02]  /*6390*/  SYNCS.PHASECHK.TRANS64.TRYWAIT P1, [UR44+0x110], R3 ;  /* 0x00011003ff0075a7 */ /* 0x000e64000802112c */
[----:B-1----:R-:W-:Y:S05]  /*63a0*/  @!P1 BRA `(.L_x_109) ;  /* 0x0000002000d09947 */ /* 0x002fea0003800000 */
.L_x_108:
[----:B------:R-:W-:Y:S05]  /*63b0*/  BSYNC B0 ;  /* 0x0000000000007941 */ /* 0x000fea0003800000 */
.L_x_107:
[----:B------:R2:W3:Y:S01]  /*63c0*/  @P0 LDS.128 R24, [R146+UR44+0x200] ;  /* 0x0002002c92180984 */ /* 0x0004e20008000c00 */
[----:B------:R-:W-:Y:S01]  /*63d0*/  UIADD3 UR4, UPT, UPT, UR44, 0x118, URZ ;  /* 0x000001182c047890 */ /* 0x000fe2000fffe0ff */
[----:B------:R-:W-:Y:S02]  /*63e0*/  LOP3.LUT R150, R150, 0x1, RZ, 0x3c, !PT ;  /* 0x0000000196967812 */ /* 0x000fe400078e3cff */
[----:B------:R2:W1:Y:S01]  /*63f0*/  @P0 LDS.128 R16, [R145+0x200] ;  /* 0x0002000091100984 */ /* 0x0004620000000c00 */
[----:B------:R-:W-:Y:S03]  /*6400*/  UPRMT UR4, UR48, 0x654, UR4 ;  /* 0x0000065430047896 */ /* 0x000fe60008000004 */
[----:B------:R2:W1:Y:S04]  /*6410*/  @P0 LDS.128 R84, [R144+0x200] ;  /* 0x0002000090540984 */ /* 0x0004680000000c00 */
[----:B------:R2:W1:Y:S01]  /*6420*/  @P0 LDS.128 R88, [R143+0x200] ;  /* 0x000200008f580984 */ /* 0x0004620000000c00 */
[----:B------:R-:W-:Y:S01]  /*6430*/  @!PT LDS RZ, [RZ] ;  /* 0x00000000fffff984 */ /* 0x000fe20000000800 */
[----:B------:R-:W-:Y:S01]  /*6440*/  @!PT LDS RZ, [RZ] ;  /* 0x00000000fffff984 */ /* 0x000fe20000000800 */
[----:B------:R-:W-:Y:S01]  /*6450*/  @!PT LDS RZ, [RZ] ;  /* 0x00000000fffff984 */ /* 0x000fe20000000800 */
[----:B------:R-:W-:Y:S01]  /*6460*/  @!PT LDS RZ, [RZ] ;  /* 0x00000000fffff984 */ /* 0x000fe20000000800 */
[----:B------:R5:W-:Y:S06]  /*6470*/  MEMBAR.ALL.CTA ;  /* 0x0000000000007992 */ /* 0x000bec0000008000 */
[----:B-----5:R-:W5:Y:S02]  /*6480*/  FENCE.VIEW.ASYNC.S ;  /* 0x00000000000073c6 */ /* 0x020f640000000000 */
[----:B-----5:R-:W-:Y:S01]  /*6490*/  SYNCS.ARRIVE.TRANS64.RED.A1T0 RZ, [UR4], RZ ;  /* 0x000000ffffff79a7 */ /* 0x020fe20008100404 */
.L_x_106:
[----:B------:R-:W-:Y:S05]  /*64a0*/  BSYNC B1 ;  /* 0x0000000000017941 */ /* 0x000fea0003800000 */
.L_x_105:
[----:B-1----:R-:W-:Y:S04]  /*64b0*/  SHF.R.U32.HI R0, RZ, 0x15, R2 ;  /* 0x00000015ff007819 */ /* 0x002fe80000011602 */
[----:B------:R-:W-:Y:S01]  /*64c0*/  LOP3.LUT P0, RZ, R0, 0x3, R148, 0x48, !PT ;  /* 0x0000000300ff7812 */ /* 0x000fe20007804894 */
[----:B------:R-:W-:Y:S01]  /*64d0*/  @!UPT UIADD3 URZ, UPT, UPT, URZ, URZ, URZ ;  /* 0x000000fffffff290 */ /* 0x000fe2000fffe0ff */
[----:B------:R-:W-:Y:S11]  /*64e0*/  @P4 BRA `(.L_x_110) ;  /* 0x0000000000084947 */ /* 0x000ff60003800000 */
[----:B------:R-:W1:Y:S02]  /*64f0*/  SYNCS.PHASECHK.TRANS64.TRYWAIT P1, [R22+URZ+0x150], R4 ;  /* 0x00015004160075a7 */ /* 0x000e6400080211ff */
[----:B-1----:R-:W-:Y:S05]  /*6500*/  @!P1 BRA `(.L_x_111) ;  /* 0x0000002000909947 */ /* 0x002fea0003800000 */
.L_x_110:
[----:B------:R-:W-:Y:S05]  /*6510*/  @!P0 BRA `(.L_x_112) ;  /* 0x0000000000408947 */ /* 0x000fea0003800000 */
[----:B------:R-:W1:Y:S01]  /*6520*/  LDCU.64 UR8, c[0x4][0x70] ;  /* 0x01000e00ff0877ac */ /* 0x000e620008000a00 */
[----:B------:R-:W-:Y:S01]  /*6530*/  MOV R15, 0x0 ;  /* 0x00000000000f7802 */ /* 0x000fe20000000f00 */
[----:B------:R-:W-:Y:S02]  /*6540*/  HFMA2 R12, -RZ, RZ, 0, 5.9604644775390625e-08 ;  /* 0x00000001ff0c7431 */ /* 0x000fe400000001ff */
[----:B------:R-:W-:Y:S02]  /*6550*/  IMAD.MOV.U32 R8, RZ, RZ, 0x192 ;  /* 0x00000192ff087424 */ /* 0x000fe400078e00ff */
[----:B------:R-:W-:Y:S01]  /*6560*/  IMAD.MOV.U32 R13, RZ, RZ, RZ ;  /* 0x000000ffff0d7224 */ /* 0x000fe200078e00ff */
[----:B------:R-:W5:Y:S01]  /*6570*/  LDCU.64 UR6, c[0x4][0x78] ;  /* 0x01000f00ff0677ac */ /* 0x000f620008000a00 */
[----:B------:R-:W2:Y:S01]  /*6580*/  LDC.64 R14, c[0x4][R15] ;  /* 0x010000000f0e7b82 */ /* 0x000ea20000000a00 */
[----:B------:R-:W3:Y:S01]  /*6590*/  LDCU.64 UR4, c[0x4][0x10] ;  /* 0x01000200ff0477ac */ /* 0x000ee20008000a00 */
[----:B-1----:R-:W-:Y:S01]  /*65a0*/  MOV R5, UR9 ;  /* 0x0000000900057c02 */ /* 0x002fe20008000f00 */
[----:B------:R-:W-:Y:S01]  /*65b0*/  IMAD.U32 R4, RZ, RZ, UR8 ;  /* 0x00000008ff047e24 */ /* 0x000fe2000f8e00ff */
[----:B-----5:R-:W-:Y:S01]  /*65c0*/  MOV R7, UR7 ;  /* 0x0000000700077c02 */ /* 0x020fe20008000f00 */
[----:B------:R-:W-:Y:S01]  /*65d0*/  IMAD.U32 R6, RZ, RZ, UR6 ;  /* 0x00000006ff067e24 */ /* 0x000fe2000f8e00ff */
[----:B---3--:R-:W-:Y:S01]  /*65e0*/  MOV R11, UR5 ;  /* 0x00000005000b7c02 */ /* 0x008fe20008000f00 */
[----:B------:R-:W-:Y:S02]  /*65f0*/  IMAD.U32 R10, RZ, RZ, UR4 ;  /* 0x00000004ff0a7e24 */ /* 0x000fe4000f8e00ff */
[----:B------:R-:W-:Y:S07]  /*6600*/  LEPC R20, `(.L_x_112) ;  /* 0x000000001014794e */ /* 0x000fee0000000000 */
[----:B--2-4-:R-:W-:Y:S05]  /*6610*/  CALL.ABS.NOINC R14 ;  /* 0x000000000e007343 */ /* 0x014fea0003c00000 */
.L_x_112:
[----:B------:R-:W-:Y:S01]  /*6620*/  LOP3.LUT P0, RZ, R142, 0x60, RZ, 0xc0, !PT ;  /* 0x000000608eff7812 */ /* 0x000fe2000780c0ff */
[----:B------:R-:W-:Y:S05]  /*6630*/  WARPSYNC.ALL ;  /* 0x0000000000007948 */ /* 0x000fea0003800000 */
[----:B---3--:R-:W-:Y:S01]  /*6640*/  IMAD.U32 R130, R26, 0x10000, RZ ;  /* 0x000100001a827824 */ /* 0x008fe200078e00ff */
[----:B------:R-:W-:Y:S01]  /*6650*/  R2UR UR4, R2 ;  /* 0x00000000020472ca */ /* 0x000fe200000e0000 */
[----:B------:R-:W-:Y:S01]  /*6660*/  IMAD.U32 R124, R16, 0x10000, RZ ;  /* 0x00010000107c7824 */ /* 0x000fe200078e00ff */
[----:B------:R-:W-:Y:S01]  /*6670*/  R2UR UR5, R22 ;  /* 0x00000000160572ca */ /* 0x000fe200000e0000 */
[----:B------:R-:W-:Y:S01]  /*6680*/  IMAD.SHL.U32 R117, R18, 0x100, RZ ;  /* 0x0000010012757824 */ /* 0x000fe200078e00ff */
[C---:B------:R-:W-:Y:S01]  /*6690*/  PRMT R0, R24.reuse, 0x8880, RZ ;  /* 0x0000888018007816 */ /* 0x040fe200000000ff */
[----:B------:R-:W-:Y:S01]  /*66a0*/  IMAD.U32 R109, R85, 0x10000, RZ ;  /* 0x00010000556d7824 */ /* 0x000fe200078e00ff */
[----:B------:R-:W-:Y:S01]  /*66b0*/  SHF.L.U32 R2, R24, 0x10, RZ ;  /* 0x0000001018027819 */ /* 0x000fe200000006ff */
[----:B------:R-:W-:Y:S01]  /*66c0*/  IMAD.U32 R94, R90, 0x10000, RZ ;  /* 0x000100005a5e7824 */ /* 0x000fe200078e00ff */
[----:B------:R-:W-:Y:S01]  /*66d0*/  SHF.L.U32 R3, R24, 0x8, RZ ;  /* 0x0000000818037819 */ /* 0x000fe200000006ff */
[----:B------:R-:W-:Y:S01]  /*66e0*/  IMAD.SHL.U32 R102, R87, 0x100, RZ ;  /* 0x0000010057667824 */ /* 0x000fe200078e00ff */
[----:B------:R-:W-:Y:S01]  /*66f0*/  SHF.R.S32.HI R72, RZ, 0x18, R24 ;  /* 0x00000018ff487819 */ /* 0x000fe20000011418 */
[----:B------:R-:W-:Y:S01]  /*6700*/  BSSY.RECONVERGENT B0, `(.L_x_113) ;  /* 0x0000124000007945 */ /* 0x000fe20003800200 */
[C---:B------:R-:W-:Y:S02]  /*6710*/  PRMT R133, R25.reuse, 0x8880, RZ ;  /* 0x0000888019857816 */ /* 0x040fe400000000ff */
[C---:B------:R-:W-:Y:S02]  /*6720*/  SHF.L.U32 R73, R25.reuse, 0x10, RZ ;  /* 0x0000001019497819 */ /* 0x040fe400000006ff */
[----:B------:R-:W-:Y:S02]  /*6730*/  SHF.L.U32 R132, R25, 0x8, RZ ;  /* 0x0000000819847819 */ /* 0x000fe400000006ff */
[----:B------:R-:W-:Y:S02]  /*6740*/  SHF.R.S32.HI R74, RZ, 0x18, R25 ;  /* 0x00000018ff4a7819 */ /* 0x000fe40000011419 */
[C---:B------:R-:W-:Y:S02]  /*6750*/  PRMT R131, R26.reuse, 0x8880, RZ ;  /* 0x000088801a837816 */ /* 0x040fe400000000ff */
[----:B------:R-:W-:Y:S02]  /*6760*/  SHF.L.U32 R129, R26, 0x8, RZ ;  /* 0x000000081a817819 */ /* 0x000fe400000006ff */
[----:B------:R-:W-:Y:S02]  /*6770*/  SHF.R.S32.HI R75, RZ, 0x18, R26 ;  /* 0x00000018ff4b7819 */ /* 0x000fe4000001141a */
        /* <DEDUP_REMOVED lines=18> */
[----:B------:R-:W1:Y:S01]  /*68a0*/  LDTM.x64 R4, tmem[UR4] ;  /* 0x00000004000479ee */ /* 0x000e620008340000 */
[----:B------:R-:W-:Y:S01]  /*68b0*/  NOP ;  /* 0x0000000000007918 */ /* 0x000fe20000000000 */
[----:B------:R-:W-:Y:S01]  /*68c0*/  SHF.R.S32.HI R73, RZ, 0x18, R73 ;  /* 0x00000018ff497819 */ /* 0x000fe20000011449 */
[----:B------:R-:W-:Y:S01]  /*68d0*/  UIADD3 UR4, UPT, UPT, UR5, 0x170, URZ ;  /* 0x0000017005047890 */ /* 0x000fe2000fffe0ff */
[----:B------:R-:W-:Y:S02]  /*68e0*/  SHF.R.S32.HI R2, RZ, 0x18, R2 ;  /* 0x00000018ff027819 */ /* 0x000fe40000011402 */
[----:B------:R-:W-:Y:S01]  /*68f0*/  SHF.R.S32.HI R3, RZ, 0x18, R3 ;  /* 0x00000018ff037819 */ /* 0x000fe20000011403 */
[----:B------:R-:W-:Y:S01]  /*6900*/  UPRMT UR4, UR48, 0x654, UR4 ;  /* 0x0000065430047896 */ /* 0x000fe20008000004 */
[C---:B------:R-:W-:Y:S02]  /*6910*/  PRMT R113, R84.reuse, 0x8880, RZ ;  /* 0x0000888054717816 */ /* 0x040fe400000000ff */
[----:B------:R-:W-:Y:S02]  /*6920*/  SHF.L.U32 R112, R84, 0x10, RZ ;  /* 0x0000001054707819 */ /* 0x000fe400000006ff */
[----:B------:R-:W-:Y:S02]  /*6930*/  PRMT R110, R85, 0x8880, RZ ;  /* 0x00008880556e7816 */ /* 0x000fe400000000ff */
[----:B------:R-:W-:Y:S02]  /*6940*/  SHF.R.S32.HI R81, RZ, 0x18, R84 ;  /* 0x00000018ff517819 */ /* 0x000fe40000011454 */
[----:B-1----:R-:W-:Y:S01]  /*6950*/  SYNCS.ARRIVE.TRANS64.RED.A1T0 RZ, [UR4], RZ ;  /* 0x000000ffffff79a7 */ /* 0x002fe20008100404 */
[C---:B------:R-:W-:Y:S02]  /*6960*/  PRMT R107, R86.reuse, 0x8880, RZ ;  /* 0x00008880566b7816 */ /* 0x040fe400000000ff */
[----:B------:R-:W-:Y:S02]  /*6970*/  SHF.R.S32.HI R82, RZ, 0x18, R85 ;  /* 0x00000018ff527819 */ /* 0x000fe40000011455 */
[----:B------:R-:W-:Y:S02]  /*6980*/  SHF.L.U32 R106, R86, 0x10, RZ ;  /* 0x00000010566a7819 */ /* 0x000fe400000006ff */
[C---:B------:R-:W-:Y:S01]  /*6990*/  PRMT R104, R87.reuse, 0x8880, RZ ;  /* 0x0000888057687816 */ /* 0x040fe200000000ff */
[C---:B----4-:R-:W-:Y:S01]  /*69a0*/  IMAD R4, R70.reuse, R4, RZ ;  /* 0x0000000446047224 */ /* 0x050fe200078e02ff */
[----:B------:R-:W-:Y:S01]  /*69b0*/  SHF.R.S32.HI R83, RZ, 0x18, R86 ;  /* 0x00000018ff537819 */ /* 0x000fe20000011456 */
[C---:B------:R-:W-:Y:S01]  /*69c0*/  IMAD R5, R70.reuse, R5, RZ ;  /* 0x0000000546057224 */ /* 0x040fe200078e02ff */
[----:B------:R-:W-:Y:S01]  /*69d0*/  SHF.L.U32 R103, R87, 0x10, RZ ;  /* 0x0000001057677819 */ /* 0x000fe200000006ff */
[----:B------:R-:W-:Y:S01]  /*69e0*/  IMAD R6, R70, R6, RZ ;  /* 0x0000000646067224 */ /* 0x000fe200078e02ff */
[----:B------:R-:W-:Y:S01]  /*69f0*/  PRMT R101, R88, 0x8880, RZ ;  /* 0x0000888058657816 */ /* 0x000fe200000000ff */
[-C--:B------:R-:W-:Y:S01]  /*6a00*/  IMAD R4, R0, R71.reuse, R4 ;  /* 0x0000004700047224 */ /* 0x080fe200078e0204 */
[----:B------:R-:W-:Y:S01]  /*6a10*/  SHF.L.U32 R100, R88, 0x10, RZ ;  /* 0x0000001058647819 */ /* 0x000fe200000006ff */
[-C--:B------:R-:W-:Y:S01]  /*6a20*/  IMAD R5, R2, R71.reuse, R5 ;  /* 0x0000004702057224 */ /* 0x080fe200078e0205 */
[----:B------:R-:W-:Y:S01]  /*6a30*/  PRMT R98, R89, 0x8880, RZ ;  /* 0x0000888059627816 */ /* 0x000fe200000000ff */
[----:B------:R-:W-:Y:S01]  /*6a40*/  IMAD R6, R3, R71, R6 ;  /* 0x0000004703067224 */ /* 0x000fe200078e0206 */
[----:B------:R-:W-:Y:S01]  /*6a50*/  SHF.L.U32 R97, R89, 0x10, RZ ;  /* 0x0000001059617819 */ /* 0x000fe200000006ff */
[----:B------:R-:W-:Y:S01]  /*6a60*/  IMAD R3, R70, R18, RZ ;  /* 0x0000001246037224 */ /* 0x000fe200078e02ff */
[----:B------:R-:W-:Y:S01]  /*6a70*/  PRMT R95, R90, 0x8880, RZ ;  /* 0x000088805a5f7816 */ /* 0x000fe200000000ff */
[C---:B------:R-:W-:Y:S01]  /*6a80*/  IMAD R18, R70.reuse, R22, RZ ;  /* 0x0000001646127224 */ /* 0x040fe200078e02ff */
[----:B------:R-:W-:Y:S01]  /*6a90*/  PRMT R92, R91, 0x8880, RZ ;  /* 0x000088805b5c7816 */ /* 0x000fe200000000ff */
[----:B------:R-:W-:Y:S01]  /*6aa0*/  IMAD R22, R70, R26, RZ ;  /* 0x0000001a46167224 */ /* 0x000fe200078e02ff */
[----:B------:R-:W-:Y:S01]  /*6ab0*/  SHF.L.U32 R111, R84, 0x8, RZ ;  /* 0x00000008546f7819 */ /* 0x000fe200000006ff */
[C---:B------:R-:W-:Y:S01]  /*6ac0*/  IMAD R26, R70.reuse, R30, RZ ;  /* 0x0000001e461a7224 */ /* 0x040fe200078e02ff */
[----:B------:R-:W-:Y:S01]  /*6ad0*/  SHF.R.S32.HI R84, RZ, 0x18, R87 ;  /* 0x00000018ff547819 */ /* 0x000fe20000011457 */
[C---:B------:R-:W-:Y:S01]  /*6ae0*/  IMAD R7, R70.reuse, R7, RZ ;  /* 0x0000000746077224 */ /* 0x040fe200078e02ff */
[----:B------:R-:W-:Y:S01]  /*6af0*/  SHF.R.S32.HI R87, RZ, 0x18, R90 ;  /* 0x00000018ff577819 */ /* 0x000fe2000001145a */
[C---:B------:R-:W-:Y:S01]  /*6b00*/  IMAD R30, R70.reuse, R34, RZ ;  /* 0x00000022461e7224 */ /* 0x040fe200078e02ff */
[----:B------:R-:W-:Y:S01]  /*6b10*/  SHF.L.U32 R108, R85, 0x8, RZ ;  /* 0x00000008556c7819 */ /* 0x000fe200000006ff */
[C---:B------:R-:W-:Y:S01]  /*6b20*/  IMAD R34, R70.reuse, R38, RZ ;  /* 0x0000002646227224 */ /* 0x040fe200078e02ff */
[----:B------:R-:W-:Y:S01]  /*6b30*/  SHF.R.S32.HI R85, RZ, 0x18, R88 ;  /* 0x00000018ff557819 */ /* 0x000fe20000011458 */
[----:B------:R-:W-:Y:S01]  /*6b40*/  IMAD R38, R70, R42, RZ ;  /* 0x0000002a46267224 */ /* 0x000fe200078e02ff */
[----:B------:R-:W-:Y:S01]  /*6b50*/  SHF.L.U32 R105, R86, 0x8, RZ ;  /* 0x0000000856697819 */ /* 0x000fe200000006ff */
[C---:B------:R-:W-:Y:S01]  /*6b60*/  IMAD R0, R70.reuse, R16, RZ ;  /* 0x0000001046007224 */ /* 0x040fe200078e02ff */
[----:B------:R-:W-:Y:S01]  /*6b70*/  SHF.R.S32.HI R86, RZ, 0x18, R89 ;  /* 0x00000018ff567819 */ /* 0x000fe20000011459 */
[----:B------:R-:W-:Y:S01]  /*6b80*/  IMAD R42, R70, R46, RZ ;  /* 0x0000002e462a7224 */ /* 0x000fe200078e02ff */
[----:B------:R-:W-:Y:S01]  /*6b90*/  SHF.L.U32 R99, R88, 0x8, RZ ;  /* 0x0000000858637819 */ /* 0x000fe200000006ff */
[----:B------:R-:W-:Y:S01]  /*6ba0*/  IMAD R7, R72, R71, R7 ;  /* 0x0000004748077224 */ /* 0x000fe200078e0207 */
[----:B------:R-:W-:Y:S01]  /*6bb0*/  MOV R72, R133 ;  /* 0x0000008500487202 */ /* 0x000fe20000000f00 */
[C---:B------:R-:W-:Y:S01]  /*6bc0*/  IMAD R16, R70.reuse, R20, RZ ;  /* 0x0000001446107224 */ /* 0x040fe200078e02ff */
[----:B------:R-:W-:Y:S01]  /*6bd0*/  SHF.R.S32.HI R88, RZ, 0x18, R91 ;  /* 0x00000018ff587819 */ /* 0x000fe2000001145b */
[C---:B------:R-:W-:Y:S01]  /*6be0*/  IMAD R46, R70.reuse, R50, RZ ;  /* 0x00000032462e7224 */ /* 0x040fe200078e02ff */
[----:B------:R-:W-:Y:S01]  /*6bf0*/  SHF.L.U32 R96, R89, 0x8, RZ ;  /* 0x0000000859607819 */ /* 0x000fe200000006ff */
[----:B------:R-:W-:Y:S01]  /*6c00*/  IMAD R2, R70, R17, RZ ;  /* 0x0000001146027224 */ /* 0x000fe200078e02ff */
[----:B------:R-:W-:Y:S01]  /*6c10*/  SHF.L.U32 R93, R90, 0x8, RZ ;  /* 0x000000085a5d7819 */ /* 0x000fe200000006ff */
[C---:B------:R-:W-:Y:S01]  /*6c20*/  IMAD R20, R70.reuse, R24, RZ ;  /* 0x0000001846147224 */ /* 0x040fe200078e02ff */
[C---:B------:R-:W-:Y:S01]  /*6c30*/  SHF.L.U32 R90, R91.reuse, 0x10, RZ ;  /* 0x000000105b5a7819 */ /* 0x040fe200000006ff */
[C---:B------:R-:W-:Y:S01]  /*6c40*/  IMAD R50, R70.reuse, R54, RZ ;  /* 0x0000003646327224 */ /* 0x040fe200078e02ff */
[----:B------:R-:W-:Y:S01]  /*6c50*/  SHF.L.U32 R89, R91, 0x8, RZ ;  /* 0x000000085b597819 */ /* 0x000fe200000006ff */
[----:B------:R-:W-:Y:S01]  /*6c60*/  IMAD R17, R70, R21, RZ ;  /* 0x0000001546117224 */ /* 0x000fe200078e02ff */
[----:B------:R-:W-:Y:S01]  /*6c70*/  IADD3 R68, PT, PT, R68, 0x1, RZ ;  /* 0x0000000144447810 */ /* 0x000fe20007ffe0ff */
[C---:B------:R-:W-:Y:S02]  /*6c80*/  IMAD R24, R70.reuse, R28, RZ ;  /* 0x0000001c46187224 */ /* 0x040fe400078e02ff */
[C---:B------:R-:W-:Y:S02]  /*6c90*/  IMAD R54, R70.reuse, R58, RZ ;  /* 0x0000003a46367224 */ /* 0x040fe400078e02ff */
[C---:B------:R-:W-:Y:S02]  /*6ca0*/  IMAD R8, R70.reuse, R8, RZ ;  /* 0x0000000846087224 */ /* 0x040fe400078e02ff */
[C---:B------:R-:W-:Y:S02]  /*6cb0*/  IMAD R21, R70.reuse, R25, RZ ;  /* 0x0000001946157224 */ /* 0x040fe400078e02ff */
[C---:B------:R-:W-:Y:S02]  /*6cc0*/  IMAD R28, R70.reuse, R32, RZ ;  /* 0x00000020461c7224 */ /* 0x040fe400078e02ff */
[C---:B------:R-:W-:Y:S02]  /*6cd0*/  IMAD R58, R70.reuse, R62, RZ ;  /* 0x0000003e463a7224 */ /* 0x040fe400078e02ff */
[C---:B------:R-:W-:Y:S02]  /*6ce0*/  IMAD R25, R70.reuse, R29, RZ ;  /* 0x0000001d46197224 */ /* 0x040fe400078e02ff */
[C---:B------:R-:W-:Y:S02]  /*6cf0*/  IMAD R32, R70.reuse, R36, RZ ;  /* 0x0000002446207224 */ /* 0x040fe400078e02ff */
[C---:B------:R-:W-:Y:S01]  /*6d00*/  IMAD R62, R70.reuse, R66, RZ ;  /* 0x00000042463e7224 */ /* 0x040fe200078e02ff */
[----:B------:R-:W-:Y:S01]  /*6d10*/  I2IP.S8.S32.SAT R66, R7, R6, RZ ;  /* 0x0000000607427239 */ /* 0x000fe200000014ff */
[C---:B------:R-:W-:Y:S01]  /*6d20*/  IMAD R9, R70.reuse, R9, RZ ;  /* 0x0000000946097224 */ /* 0x040fe200078e02ff */
[----:B------:R-:W-:Y:S01]  /*6d30*/  SHF.R.S32.HI R6, RZ, 0x18, R132 ;  /* 0x00000018ff067819 */ /* 0x000fe20000011484 */
[C---:B------:R-:W-:Y:S02]  /*6d40*/  IMAD R29, R70.reuse, R33, RZ ;  /* 0x00000021461d7224 */ /* 0x040fe400078e02ff */
[C---:B------:R-:W-:Y:S02]  /*6d50*/  IMAD R36, R70.reuse, R40, RZ ;  /* 0x0000002846247224 */ /* 0x040fe400078e02ff */
[C---:B------:R-:W-:Y:S02]  /*6d60*/  IMAD R33, R70.reuse, R37, RZ ;  /* 0x0000002546217224 */ /* 0x040fe400078e02ff */
[C---:B------:R-:W-:Y:S02]  /*6d70*/  IMAD R40, R70.reuse, R44, RZ ;  /* 0x0000002c46287224 */ /* 0x040fe400078e02ff */
[C---:B------:R-:W-:Y:S02]  /*6d80*/  IMAD R10, R70.reuse, R10, RZ ;  /* 0x0000000a460a7224 */ /* 0x040fe400078e02ff */
[C---:B------:R-:W-:Y:S02]  /*6d90*/  IMAD R37, R70.reuse, R41, RZ ;  /* 0x0000002946257224 */ /* 0x040fe400078e02ff */
[----:B------:R-:W-:Y:S02]  /*6da0*/  IMAD R44, R70, R48, RZ ;  /* 0x00000030462c7224 */ /* 0x000fe400078e02ff */
[----:B------:R-:W-:Y:S01]  /*6db0*/  IMAD R8, R72, R71, R8 ;  /* 0x0000004748087224 */ /* 0x000fe200078e0208 */
[----:B------:R-:W-:Y:S01]  /*6dc0*/  I2IP.S8.S32.SAT R72, R5, R4, R66 ;  /* 0x0000000405487239 */ /* 0x000fe20000001442 */
[C---:B------:R-:W-:Y:S01]  /*6dd0*/  IMAD R41, R70.reuse, R45, RZ ;  /* 0x0000002d46297224 */ /* 0x040fe200078e02ff */
[----:B------:R-:W-:Y:S01]  /*6de0*/  SHF.R.S32.HI R4, RZ, 0x18, R127 ;  /* 0x00000018ff047819 */ /* 0x000fe2000001147f */
[C---:B------:R-:W-:Y:S01]  /*6df0*/  IMAD R48, R70.reuse, R52, RZ ;  /* 0x0000003446307224 */ /* 0x040fe200078e02ff */
[----:B------:R-:W-:Y:S01]  /*6e00*/  SHF.R.S32.HI R5, RZ, 0x18, R126 ;  /* 0x00000018ff057819 */ /* 0x000fe2000001147e */
[C---:B------:R-:W-:Y:S02]  /*6e10*/  IMAD R11, R70.reuse, R11, RZ ;  /* 0x0000000b460b7224 */ /* 0x040fe400078e02ff */
[C---:B------:R-:W-:Y:S02]  /*6e20*/  IMAD R45, R70.reuse, R49, RZ ;  /* 0x00000031462d7224 */ /* 0x040fe400078e02ff */
[C---:B------:R-:W-:Y:S02]  /*6e30*/  IMAD R52, R70.reuse, R56, RZ ;  /* 0x0000003846347224 */ /* 0x040fe400078e02ff */
[----:B------:R-:W-:Y:S02]  /*6e40*/  IMAD R9, R73, R71, R9 ;  /* 0x0000004749097224 */ /* 0x000fe400078e0209 */
[C---:B------:R-:W-:Y:S02]  /*6e50*/  IMAD R49, R70.reuse, R53, RZ ;  /* 0x0000003546317224 */ /* 0x040fe400078e02ff */
[C---:B------:R-:W-:Y:S02]  /*6e60*/  IMAD R56, R70.reuse, R60, RZ ;  /* 0x0000003c46387224 */ /* 0x040fe400078e02ff */
[C---:B------:R-:W-:Y:S02]  /*6e70*/  IMAD R12, R70.reuse, R12, RZ ;  /* 0x0000000c460c7224 */ /* 0x040fe400078e02ff */
[C---:B------:R-:W-:Y:S02]  /*6e80*/  IMAD R53, R70.reuse, R57, RZ ;  /* 0x0000003946357224 */ /* 0x040fe400078e02ff */
[----:B------:R-:W-:Y:S01]  /*6e90*/  IMAD R60, R70, R64, RZ ;  /* 0x00000040463c7224 */ /* 0x000fe200078e02ff */
[----:B------:R-:W-:Y:S01]  /*6ea0*/  SHF.R.S32.HI R64, RZ, 0x18, R130 ;  /* 0x00000018ff407819 */ /* 0x000fe20000011482 */
[----:B------:R-:W-:Y:S02]  /*6eb0*/  IMAD.MOV.U32 R7, RZ, RZ, R131 ;  /* 0x000000ffff077224 */ /* 0x000fe400078e0083 */
[----:B------:R-:W-:Y:S01]  /*6ec0*/  IMAD R10, R6, R71, R10 ;  /* 0x00000047060a7224 */ /* 0x000fe200078e020a */
[----:B------:R-:W-:Y:S01]  /*6ed0*/  MOV R6, R128 ;  /* 0x0000008000067202 */ /* 0x000fe20000000f00 */
[C---:B------:R-:W-:Y:S02]  /*6ee0*/  IMAD R57, R70.reuse, R61, RZ ;  /* 0x0000003d46397224 */ /* 0x040fe400078e02ff */
[C---:B------:R-:W-:Y:S02]  /*6ef0*/  IMAD R13, R70.reuse, R13, RZ ;  /* 0x0000000d460d7224 */ /* 0x040fe400078e02ff */
[----:B------:R-:W-:Y:S01]  /*6f00*/  IMAD R61, R70, R65, RZ ;  /* 0x00000041463d7224 */ /* 0x000fe200078e02ff */
[----:B------:R-:W-:Y:S01]  /*6f10*/  SHF.R.S32.HI R65, RZ, 0x18, R129 ;  /* 0x00000018ff417819 */ /* 0x000fe20000011481 */
[-C--:B------:R-:W-:Y:S02]  /*6f20*/  IMAD R11, R74, R71.reuse, R11 ;  /* 0x000000474a0b7224 */ /* 0x080fe400078e020b */
[C---:B------:R-:W-:Y:S02]  /*6f30*/  IMAD R14, R70.reuse, R14, RZ ;  /* 0x0000000e460e7224 */ /* 0x040fe400078e02ff */
[----:B------:R-:W-:Y:S01]  /*6f40*/  IMAD R12, R7, R71, R12 ;  /* 0x00000047070c7224 */ /* 0x000fe200078e020c */
[----:B------:R-:W-:Y:S01]  /*6f50*/  I2IP.S8.S32.SAT R10, R11, R10, RZ ;  /* 0x0000000a0b0a7239 */ /* 0x000fe200000014ff */
[----:B------:R-:W-:Y:S01]  /*6f60*/  IMAD R15, R70, R15, RZ ;  /* 0x0000000f460f7224 */ /* 0x000fe200078e02ff */
[----:B------:R-:W-:Y:S01]  /*6f70*/  SHF.R.S32.HI R7, RZ, 0x18, R123 ;  /* 0x00000018ff077819 */ /* 0x000fe2000001147b */
[-C--:B------:R-:W-:Y:S01]  /*6f80*/  IMAD R13, R64, R71.reuse, R13 ;  /* 0x00000047400d7224 */ /* 0x080fe200078e020d */
[----:B------:R-:W-:Y:S01]  /*6f90*/  I2IP.S8.S32.SAT R73, R9, R8, R10 ;  /* 0x0000000809497239 */ /* 0x000fe2000000140a */
[-C--:B------:R-:W-:Y:S02]  /*6fa0*/  IMAD R14, R65, R71.reuse, R14 ;  /* 0x00000047410e7224 */ /* 0x080fe400078e020e */
[-C--:B------:R-:W-:Y:S02]  /*6fb0*/  IMAD R15, R75, R71.reuse, R15 ;  /* 0x000000474b0f7224 */ /* 0x080fe400078e020f */
[----:B------:R-:W-:Y:S01]  /*6fc0*/  IMAD R0, R6, R71, R0 ;  /* 0x0000004706007224 */ /* 0x000fe200078e0200 */
[----:B------:R-:W-:Y:S01]  /*6fd0*/  SHF.R.S32.HI R6, RZ, 0x18, R124 ;  /* 0x00000018ff067819 */ /* 0x000fe2000001147c */
[----:B------:R-:W-:Y:S01]  /*6fe0*/  IMAD R19, R70, R19, RZ ;  /* 0x0000001346137224 */ /* 0x000fe200078e02ff */
[----:B------:R-:W-:Y:S01]  /*6ff0*/  I2IP.S8.S32.SAT R14, R15, R14, RZ ;  /* 0x0000000e0f0e7239 */ /* 0x000fe200000014ff */
[----:B------:R-:W-:Y:S01]  /*7000*/  IMAD R2, R4, R71, R2 ;  /* 0x0000004704027224 */ /* 0x000fe200078e0202 */
[----:B------:R-:W-:Y:S01]  /*7010*/  MOV R4, R125 ;  /* 0x0000007d00047202 */ /* 0x000fe20000000f00 */
[-C--:B------:R-:W-:Y:S01]  /*7020*/  IMAD R3, R5, R71.reuse, R3 ;  /* 0x0000004705037224 */ /* 0x080fe200078e0203 */
[----:B------:R-:W-:Y:S01]  /*7030*/  I2IP.S8.S32.SAT R74, R13, R12, R14 ;  /* 0x0000000c0d4a7239 */ /* 0x000fe2000000140e */
[-C--:B------:R-:W-:Y:S02]  /*7040*/  IMAD R19, R76, R71.reuse, R19 ;  /* 0x000000474c137224 */ /* 0x080fe400078e0213 */
[----:B------:R-:W-:Y:S01]  /*7050*/  IMAD R16, R4, R71, R16 ;  /* 0x0000004704107224 */ /* 0x000fe200078e0210 */
[----:B------:R-:W-:Y:S01]  /*7060*/  SHF.R.S32.HI R4, RZ, 0x18, R121 ;  /* 0x00000018ff047819 */ /* 0x000fe20000011479 */
[----:B------:R-:W-:Y:S01]  /*7070*/  IMAD R23, R70, R23, RZ ;  /* 0x0000001746177224 */ /* 0x000fe200078e02ff */
[----:B------:R-:W-:Y:S01]  /*7080*/  I2IP.S8.S32.SAT R19, R19, R3, RZ ;  /* 0x0000000313137239 */ /* 0x000fe200000014ff */
[-C--:B------:R-:W-:Y:S01]  /*7090*/  IMAD R17, R6, R71.reuse, R17 ;  /* 0x0000004706117224 */ /* 0x080fe200078e0211 */
[----:B------:R-:W-:Y:S01]  /*70a0*/  MOV R3, R122 ;  /* 0x0000007a00037202 */ /* 0x000fe20000000f00 */
[-C--:B------:R-:W-:Y:S01]  /*70b0*/  IMAD R18, R7, R71.reuse, R18 ;  /* 0x0000004707127224 */ /* 0x080fe200078e0212 */
[----:B------:R-:W-:Y:S01]  /*70c0*/  I2IP.S8.S32.SAT R75, R2, R0, R19 ;  /* 0x00000000024b7239 */ /* 0x000fe20000001413 */
[-C--:B------:R-:W-:Y:S01]  /*70d0*/  IMAD R23, R77, R71.reuse, R23 ;  /* 0x000000474d177224 */ /* 0x080fe200078e0217 */
[----:B------:R-:W-:Y:S01]  /*70e0*/  SHF.R.S32.HI R0, RZ, 0x18, R120 ;  /* 0x00000018ff007819 */ /* 0x000fe20000011478 */
[----:B------:R-:W-:Y:S01]  /*70f0*/  IMAD R20, R3, R71, R20 ;  /* 0x0000004703147224 */ /* 0x000fe200078e0214 */
[----:B------:R-:W-:Y:S01]  /*7100*/  MOV R2, R119 ;  /* 0x0000007700027202 */ /* 0x000fe20000000f00 */
[----:B------:R-:W-:Y:S01]  /*7110*/  IMAD R27, R70, R27, RZ ;  /* 0x0000001b461b7224 */ /* 0x000fe200078e02ff */
[----:B------:R1:W-:Y:S01]  /*7120*/  STS.128 [R146+UR44+0x2200], R72 ;  /* 0x0022004892007988 */ /* 0x0003e20008000c2c */
[-C--:B------:R-:W-:Y:S01]  /*7130*/  IMAD R21, R4, R71.reuse, R21 ;  /* 0x0000004704157224 */ /* 0x080fe200078e0215 */
[----:B------:R-:W-:Y:S01]  /*7140*/  I2IP.S8.S32.SAT R18, R23, R18, RZ ;  /* 0x0000001217127239 */ /* 0x000fe200000014ff */
[-C--:B------:R-:W-:Y:S01]  /*7150*/  IMAD R22, R0, R71.reuse, R22 ;  /* 0x0000004700167224 */ /* 0x080fe200078e0216 */
[----:B------:R-:W-:Y:S01]  /*7160*/  SHF.R.S32.HI R3, RZ, 0x18, R118 ;  /* 0x00000018ff037819 */ /* 0x000fe20000011476 */
[-C--:B------:R-:W-:Y:S01]  /*7170*/  IMAD R27, R78, R71.reuse, R27 ;  /* 0x000000474e1b7224 */ /* 0x080fe200078e021b */
[----:B------:R-:W-:Y:S01]  /*7180*/  SHF.R.S32.HI R4, RZ, 0x18, R117 ;  /* 0x00000018ff047819 */ /* 0x000fe20000011475 */
[----:B------:R-:W-:Y:S01]  /*7190*/  IMAD R24, R2, R71, R24 ;  /* 0x0000004702187224 */ /* 0x000fe200078e0218 */
[----:B------:R-:W-:Y:S01]  /*71a0*/  I2IP.S8.S32.SAT R16, R17, R16, R18 ;  /* 0x0000001011107239 */ /* 0x000fe20000001412 */
[----:B------:R-:W-:Y:S01]  /*71b0*/  IMAD R31, R70, R31, RZ ;  /* 0x0000001f461f7224 */ /* 0x000fe200078e02ff */
[----:B------:R-:W-:Y:S01]  /*71c0*/  I2IP.S8.S32.SAT R17, R27, R22, RZ ;  /* 0x000000161b117239 */ /* 0x000fe200000014ff */
[-C--:B------:R-:W-:Y:S01]  /*71d0*/  IMAD R25, R3, R71.reuse, R25 ;  /* 0x0000004703197224 */ /* 0x080fe200078e0219 */
[----:B------:R-:W-:Y:S01]  /*71e0*/  SHF.R.S32.HI R2, RZ, 0x18, R115 ;  /* 0x00000018ff027819 */ /* 0x000fe20000011473 */
[-C--:B------:R-:W-:Y:S01]  /*71f0*/  IMAD R26, R4, R71.reuse, R26 ;  /* 0x00000047041a7224 */ /* 0x080fe200078e021a */
[----:B------:R-:W-:Y:S01]  /*7200*/  I2IP.S8.S32.SAT R17, R21, R20, R17 ;  /* 0x0000001415117239 */ /* 0x000fe20000001411 */
[----:B------:R-:W-:Y:S01]  /*7210*/  IMAD.MOV.U32 R0, RZ, RZ, R116 ;  /* 0x000000ffff007224 */ /* 0x000fe200078e0074 */
[----:B------:R-:W-:Y:S01]  /*7220*/  SHF.R.S32.HI R3, RZ, 0x18, R114 ;  /* 0x00000018ff037819 */ /* 0x000fe20000011472 */
[-C--:B------:R-:W-:Y:S01]  /*7230*/  IMAD R31, R79, R71.reuse, R31 ;  /* 0x000000474f1f7224 */ /* 0x080fe200078e021f */
[----:B------:R-:W-:Y:S01]  /*7240*/  SHF.R.S32.HI R4, RZ, 0x18, R108 ;  /* 0x00000018ff047819 */ /* 0x000fe2000001146c */
[----:B------:R-:W-:Y:S01]  /*7250*/  IMAD R28, R0, R71, R28 ;  /* 0x00000047001c7224 */ /* 0x000fe200078e021c */
[----:B------:R-:W-:Y:S01]  /*7260*/  MOV R0, R113 ;  /* 0x0000007100007202 */ /* 0x000fe20000000f00 */
[----:B------:R-:W-:Y:S01]  /*7270*/  IMAD R35, R70, R35, RZ ;  /* 0x0000002346237224 */ /* 0x000fe200078e02ff */
[----:B------:R-:W-:Y:S01]  /*7280*/  I2IP.S8.S32.SAT R18, R31, R26, RZ ;  /* 0x0000001a1f127239 */ /* 0x000fe200000014ff */
[-C--:B------:R-:W-:Y:S01]  /*7290*/  IMAD R29, R2, R71.reuse, R29 ;  /* 0x00000047021d7224 */ /* 0x080fe200078e021d */
[----:B------:R-:W-:Y:S01]  /*72a0*/  SHF.R.S32.HI R2, RZ, 0x18, R112 ;  /* 0x00000018ff027819 */ /* 0x000fe20000011470 */
[-C--:B------:R-:W-:Y:S01]  /*72b0*/  IMAD R30, R3, R71.reuse, R30 ;  /* 0x00000047031e7224 */ /* 0x080fe200078e021e */
[----:B------:R-:W-:Y:S01]  /*72c0*/  I2IP.S8.S32.SAT R18, R25, R24, R18 ;  /* 0x0000001819127239 */ /* 0x000fe20000001412 */
[-C--:B------:R-:W-:Y:S01]  /*72d0*/  IMAD R35, R80, R71.reuse, R35 ;  /* 0x0000004750237224 */ /* 0x080fe200078e0223 */
[----:B------:R-:W-:Y:S01]  /*72e0*/  SHF.R.S32.HI R3, RZ, 0x18, R109 ;  /* 0x00000018ff037819 */ /* 0x000fe2000001146d */
        /* <DEDUP_REMOVED lines=8> */
[----:B------:R-:W-:Y:S01]  /*7370*/  IMAD R39, R81, R71, R39 ;  /* 0x0000004751277224 */ /* 0x000fe200078e0227 */
[----:B------:R-:W-:Y:S01]  /*7380*/  MOV R0, R107 ;  /* 0x0000006b00007202 */ /* 0x000fe20000000f00 */
[----:B------:R-:W-:Y:S01]  /*7390*/  IMAD R36, R2, R71, R36 ;  /* 0x0000004702247224 */ /* 0x000fe200078e0224 */
[----:B------:R-:W-:Y:S01]  /*73a0*/  SHF.R.S32.HI R2, RZ, 0x18, R106 ;  /* 0x00000018ff027819 */ /* 0x000fe2000001146a */
[----:B------:R-:W-:Y:S01]  /*73b0*/  IMAD R43, R70, R43, RZ ;  /* 0x0000002b462b7224 */ /* 0x000fe200078e02ff */
[----:B------:R1:W-:Y:S01]  /*73c0*/  STS.128 [R145+0x2200], R16 ;  /* 0x0022001091007388 */ /* 0x0003e20000000c00 */
[-C--:B------:R-:W-:Y:S01]  /*73d0*/  IMAD R37, R3, R71.reuse, R37 ;  /* 0x0000004703257224 */ /* 0x080fe200078e0225 */
[----:B------:R-:W-:Y:S01]  /*73e0*/  I2IP.S8.S32.SAT R34, R39, R34, RZ ;  /* 0x0000002227227239 */ /* 0x000fe200000014ff */
[-C--:B------:R-:W-:Y:S01]  /*73f0*/  IMAD R38, R4, R71.reuse, R38 ;  /* 0x0000004704267224 */ /* 0x080fe200078e0226 */
[----:B------:R-:W-:Y:S01]  /*7400*/  SHF.R.S32.HI R3, RZ, 0x18, R103 ;  /* 0x00000018ff037819 */ /* 0x000fe20000011467 */
[-C--:B------:R-:W-:Y:S01]  /*7410*/  IMAD R43, R82, R71.reuse, R43 ;  /* 0x00000047522b7224 */ /* 0x080fe200078e022b */
[----:B------:R-:W-:Y:S01]  /*7420*/  I2IP.S8.S32.SAT R32, R33, R32, R34 ;  /* 0x0000002021207239 */ /* 0x000fe20000001422 */
        /* <DEDUP_REMOVED lines=15> */
[----:B------:R-:W-:Y:S01]  /*7520*/  SHF.R.S32.HI R3, RZ, 0x18, R97 ;  /* 0x00000018ff037819 */ /* 0x000fe20000011461 */
[-C--:B------:R-:W-:Y:S01]  /*7530*/  IMAD R46, R4, R71.reuse, R46 ;  /* 0x00000047042e7224 */ /* 0x080fe200078e022e */
[----:B------:R-:W-:Y:S01]  /*7540*/  I2IP.S8.S32.SAT R34, R41, R40, R34 ;  /* 0x0000002829227239 */ /* 0x000fe20000001422 */
[----:B------:R-:W-:Y:S02]  /*7550*/  IMAD.MOV.U32 R0, RZ, RZ, R101 ;  /* 0x000000ffff007224 */ /* 0x000fe400078e0065 */
        /* <DEDUP_REMOVED lines=8> */
[----:B------:R-:W-:Y:S01]  /*75e0*/  SHF.R.S32.HI R0, RZ, 0x18, R96 ;  /* 0x00000018ff007819 */ /* 0x000fe20000011460 */
[-C--:B------:R-:W-:Y:S01]  /*75f0*/  IMAD R55, R85, R71.reuse, R55 ;  /* 0x0000004755377224 */ /* 0x080fe200078e0237 */
[----:B------:R-:W-:Y:S01]  /*7600*/  I2IP.S8.S32.SAT R35, R45, R44, R35 ;  /* 0x0000002c2d237239 */ /* 0x000fe20000001423 */
[----:B------:R-:W-:Y:S01]  /*7610*/  IMAD R52, R2, R71, R52 ;  /* 0x0000004702347224 */ /* 0x000fe200078e0234 */
[----:B------:R-:W-:Y:S01]  /*7620*/  MOV R2, R95 ;  /* 0x0000005f00027202 */ /* 0x000fe20000000f00 */
[----:B------:R-:W-:Y:S01]  /*7630*/  IMAD R53, R3, R71, R53 ;  /* 0x0000004703357224 */ /* 0x000fe200078e0235 */
[----:B------:R-:W-:Y:S01]  /*7640*/  SHF.R.S32.HI R3, RZ, 0x18, R94 ;  /* 0x00000018ff037819 */ /* 0x000fe2000001145e */
[----:B------:R1:W-:Y:S01]  /*7650*/  STS.128 [R144+0x2200], R32 ;  /* 0x0022002090007388 */ /* 0x0003e20000000c00 */
[----:B------:R-:W-:Y:S01]  /*7660*/  IMAD R59, R70, R59, RZ ;  /* 0x0000003b463b7224 */ /* 0x000fe200078e02ff */
[----:B------:R-:W-:Y:S01]  /*7670*/  I2IP.S8.S32.SAT R50, R55, R50, RZ ;  /* 0x0000003237327239 */ /* 0x000fe200000014ff */
[-C--:B------:R-:W-:Y:S01]  /*7680*/  IMAD R54, R0, R71.reuse, R54 ;  /* 0x0000004700367224 */ /* 0x080fe200078e0236 */
[----:B------:R-:W-:Y:S01]  /*7690*/  SHF.R.S32.HI R0, RZ, 0x18, R93 ;  /* 0x00000018ff007819 */ /* 0x000fe2000001145d */
[-C--:B------:R-:W-:Y:S01]  /*76a0*/  IMAD R59, R86, R71.reuse, R59 ;  /* 0x00000047563b7224 */ /* 0x080fe200078e023b */
[----:B------:R-:W-:Y:S01]  /*76b0*/  I2IP.S8.S32.SAT R48, R49, R48, R50 ;  /* 0x0000003031307239 */ /* 0x000fe20000001432 */
[-C--:B------:R-:W-:Y:S01]  /*76c0*/  IMAD R56, R2, R71.reuse, R56 ;  /* 0x0000004702387224 */ /* 0x080fe200078e0238 */
[----:B------:R-:W-:Y:S01]  /*76d0*/  MOV R2, R92 ;  /* 0x0000005c00027202 */ /* 0x000fe20000000f00 */
        /* <DEDUP_REMOVED lines=8> */
[-C--:B------:R-:W-:Y:S02]  /*7760*/  IMAD R60, R2, R71.reuse, R60 ;  /* 0x00000047023c7224 */ /* 0x080fe400078e023c */
[----:B------:R-:W-:Y:S01]  /*7770*/  IMAD R61, R3, R71, R61 ;  /* 0x00000047033d7224 */ /* 0x000fe200078e023d */
[----:B------:R-:W-:Y:S01]  /*7780*/  I2IP.S8.S32.SAT R58, R63, R58, RZ ;  /* 0x0000003a3f3a7239 */ /* 0x000fe200000014ff */
[----:B------:R-:W-:Y:S02]  /*7790*/  IMAD R67, R70, R67, RZ ;  /* 0x0000004346437224 */ /* 0x000fe400078e02ff */
[-C--:B------:R-:W-:Y:S01]  /*77a0*/  IMAD R62, R0, R71.reuse, R62 ;  /* 0x00000047003e7224 */ /* 0x080fe200078e023e */
[----:B------:R-:W-:Y:S01]  /*77b0*/  I2IP.S8.S32.SAT R50, R57, R56, R58 ;  /* 0x0000003839327239 */ /* 0x000fe2000000143a */
[----:B------:R-:W-:Y:S05]  /*77c0*/  IMAD R67, R88, R71, R67 ;  /* 0x0000004758437224 */ /* 0x000fea00078e0243 */
[----:B------:R-:W-:Y:S04]  /*77d0*/  I2IP.S8.S32.SAT R51, R67, R62, RZ ;  /* 0x0000003e43337239 */ /* 0x000fe800000014ff */
[----:B------:R-:W-:Y:S05]  /*77e0*/  I2IP.S8.S32.SAT R51, R61, R60, R51 ;  /* 0x0000003c3d337239 */ /* 0x000fea0000001433 */
[----:B------:R1:W-:Y:S01]  /*77f0*/  STS.128 [R143+0x2200], R48 ;  /* 0x002200308f007388 */ /* 0x0003e20000000c00 */
[----:B------:R-:W-:Y:S01]  /*7800*/  @!PT LDS RZ, [RZ] ;  /* 0x00000000fffff984 */ /* 0x000fe20000000800 */
[----:B------:R-:W-:Y:S01]  /*7810*/  @!PT LDS RZ, [RZ] ;  /* 0x00000000fffff984 */ /* 0x000fe20000000800 */
[----:B------:R-:W-:Y:S01]  /*7820*/  @!PT LDS RZ, [RZ] ;  /* 0x00000000fffff984 */ /* 0x000fe20000000800 */
[----:B------:R-:W-:Y:S01]  /*7830*/  @!PT LDS RZ, [RZ] ;  /* 0x00000000fffff984 */ /* 0x000fe20000000800 */
[----:B------:R3:W-:Y:S07]  /*7840*/  MEMBAR.ALL.CTA ;  /* 0x0000000000007992 */ /* 0x0007ee0000008000 */
[----:B---3--:R-:W3:Y:S02]  /*7850*/  FENCE.VIEW.ASYNC.S ;  /* 0x00000000000073c6 */ /* 0x008ee40000000000 */
[----:B---3--:R-:W-:Y:S06]  /*7860*/  BAR.SYNC.DEFER_BLOCKING 0x1, 0x80 ;  /* 0x0042000000007b1d */ /* 0x008fec0000010000 */
[----:B------:R-:W-:Y:S05]  /*7870*/  @P0 BRA `(.L_x_114) ;  /* 0x0000000000300947 */ /* 0x000fea0003800000 */
[----:B------:R-:W-:Y:S02]  /*7880*/  UIADD3 UR4, UPT, UPT, UR44, 0x2200, URZ ;  /* 0x000022002c047890 */ /* 0x000fe4000fffe0ff */
[----:B------:R-:W-:Y:S02]  /*7890*/  USHF.L.U32 UR9, UR45, 0x6, URZ ;  /* 0x000000062d097899 */ /* 0x000fe400080006ff */
[----:B------:R-:W-:Y:S02]  /*78a0*/  USHF.L.U32 UR10, UR46, 0x7, URZ ;  /* 0x000000072e0a7899 */ /* 0x000fe400080006ff */
[----:B------:R-:W-:Y:S01]  /*78b0*/  MOV R153, UR4 ;  /* 0x0000000400997c02 */ /* 0x000fe20008000f00 */
[----:B------:R-:W-:Y:S01]  /*78c0*/  UIADD3 UR4, UP0, UPT, UR62, 0x680, URZ ;  /* 0x000006803e047890 */ /* 0x000fe2000ff1e0ff */
[----:B------:R-:W-:Y:S02]  /*78d0*/  UMOV UR11, UR36 ;  /* 0x00000024000b7c82 */ /* 0x000fe40008000000 */
[----:B------:R-:W-:Y:S01]  /*78e0*/  R2UR UR8, R153 ;  /* 0x00000000990872ca */ /* 0x000fe200000e0000 */
[----:B------:R-:W-:Y:S11]  /*78f0*/  UIADD3.X UR5, UPT, UPT, URZ, UR63, URZ, UP0, !UPT ;  /* 0x0000003fff057290 */ /* 0x000ff600087fe4ff */
[----:B------:R-:W-:Y:S01]  /*7900*/  @!UPT UIADD3 URZ, UPT, UPT, URZ, URZ, URZ ;  /* 0x000000fffffff290 */ /* 0x000fe2000fffe0ff */
[----:B------:R3:W-:Y:S01]  /*7910*/  UTMASTG.3D [UR8], [UR4] ;  /* 0x00000008040073b5 */ /* 0x0007e20008010000 */
[----:B------:R0:W-:Y:S01]  /*7920*/  UTMACMDFLUSH ;  /* 0x00000000000079b7 */ /* 0x0001e20000000000 */
[----:B---3--:R-:W-:Y:S04]  /*7930*/  DEPBAR.LE SB0, 0x0 ;  /* 0x000080000000791a */ /* 0x008fe80000000000 */
.L_x_114:
[----:B------:R-:W-:Y:S05]  /*7940*/  BSYNC.RECONVERGENT B0 ;  /* 0x0000000000007941 */ /* 0x000fea0003800200 */
.L_x_113:
[----:B------:R-:W-:Y:S01]  /*7950*/  BAR.SYNC.DEFER_BLOCKING 0x1, 0x80 ;  /* 0x0042000000007b1d */ /* 0x000fe20000010000 */
[----:B------:R-:W-:Y:S01]  /*7960*/  ISETP.NE.AND P0, PT, R149, 0x2, PT ;  /* 0x000000029500780c */ /* 0x000fe20003f05270 */
[----:B------:R-:W-:Y:S01]  /*7970*/  UISETP.NE.AND UP0, UPT, UR47, URZ, UPT ;  /* 0x000000ff2f00728c */ /* 0x000fe2000bf05270 */
[----:B------:R-:W-:Y:S01]  /*7980*/  ISETP.NE.AND P1, PT, R68, 0x4, PT ;  /* 0x000000044400780c */ /* 0x000fe20003f25270 */
[----:B------:R-:W-:Y:S01]  /*7990*/  UIADD3 UR45, UPT, UPT, UR37, UR57, URZ ;  /* 0x00000039252d7290 */ /* 0x000fe2000fffe0ff */
[----:B------:R-:W-:Y:S01]  /*79a0*/  SEL R2, RZ, 0x1, P0 ;  /* 0x00000001ff027807 */ /* 0x000fe20000000000 */
[----:B------:R-:W-:Y:S01]  /*79b0*/  UIADD3 UR46, UPT, UPT, UR38, UR60, URZ ;  /* 0x0000003c262e7290 */ /* 0x000fe2000fffe0ff */
[----:B------:R-:W-:Y:S02]  /*79c0*/  SEL R0, RZ, 0x1, P1 ;  /* 0x00000001ff007807 */ /* 0x000fe40000800000 */
[----:B------:R-:W-:Y:S02]  /*79d0*/  LOP3.LUT R151, R151, R2, RZ, 0x3c, !PT ;  /* 0x0000000297977212 */ /* 0x000fe400078e3cff */
[----:B------:R-:W-:Y:S02]  /*79e0*/  LOP3.LUT R152, R152, R0, RZ, 0x3c, !PT ;  /* 0x0000000098987212 */ /* 0x000fe400078e3cff */
[----:B------:R-:W-:Y:S02]  /*79f0*/  SEL R149, R149, RZ, P0 ;  /* 0x000000ff95957207 */ /* 0x000fe40000000000 */
[----:B------:R-:W-:Y:S01]  /*7a00*/  SEL R68, R68, RZ, P1 ;  /* 0x000000ff44447207 */ /* 0x000fe20000800000 */
[----:B------:R-:W-:Y:S01]  /*7a10*/  UMOV UR36, UR51 ;  /* 0x0000003300247c82 */ /* 0x000fe20008000000 */
[----:B------:R-:W-:Y:S05]  /*7a20*/  BRA.U UP0, `(.L_x_115) ;  /* 0xffffffd900dc7547 */ /* 0x000fea000b83ffff */
[----:B------:R-:W-:Y:S05]  /*7a30*/  EXIT ;  /* 0x000000000000794d */ /* 0x000fea0003800000 */
.L_x_25:
[----:B--2---:R2:W3:Y:S02]  /*7a40*/  SYNCS.PHASECHK.TRANS64.TRYWAIT P0, [R0+URZ+0x1a0], R2 ;  /* 0x0001a002000075a7 */ /* 0x0044e400080011ff */
[----:B---3--:R-:W-:Y:S05]  /*7a50*/  @!P0 NANOSLEEP.SYNCS 0x989680 ;  /* 0x009896800000895d */ /* 0x008fea0003900000 */
[----:B------:R-:W3:Y:S02]  /*7a60*/  @!P0 SYNCS.PHASECHK.TRANS64 P0, [R0+URZ+0x1a0], R2 ;  /* 0x0001a002000085a7 */ /* 0x000ee400080010ff */
[----:B---3--:R-:W-:Y:S05]  /*7a70*/  @!P0 BRA `(.L_x_25) ;  /* 0xfffffffc00f08947 */ /* 0x008fea000383ffff */
[----:B------:R-:W-:Y:S05]  /*7a80*/  BRA `(.L_x_116) ;  /* 0xffffffa0002c7947 */ /* 0x000fea000383ffff */
.L_x_28:
[----:B-1----:R-:W-:-:S07]  /*7a90*/  MOV R0, UR33 ;  /* 0x0000002100007c02 */ /* 0x002fce0008000f00 */
.L_x_117:
[----:B-1----:R1:W2:Y:S02]  /*7aa0*/  SYNCS.PHASECHK.TRANS64.TRYWAIT P0, [R0+URZ+0x88], R3 ;  /* 0x00008803000075a7 */ /* 0x0022a400080011ff */
[----:B--2---:R-:W-:Y:S05]  /*7ab0*/  @!P0 NANOSLEEP.SYNCS 0x989680 ;  /* 0x009896800000895d */ /* 0x004fea0003900000 */
[----:B------:R-:W2:Y:S02]  /*7ac0*/  @!P0 SYNCS.PHASECHK.TRANS64 P0, [R0+URZ+0x88], R3 ;  /* 0x00008803000085a7 */ /* 0x000ea400080010ff */
[----:B--2---:R-:W-:Y:S05]  /*7ad0*/  @!P0 BRA `(.L_x_117) ;  /* 0xfffffffc00f08947 */ /* 0x004fea000383ffff */
[----:B------:R-:W-:Y:S05]  /*7ae0*/  BRA `(.L_x_27) ;  /* 0xffffffa000747947 */ /* 0x000fea000383ffff */
.L_x_35:
[----:B-1----:R-:W-:-:S07]  /*7af0*/  MOV R0, UR17 ;  /* 0x0000001100007c02 */ /* 0x002fce0008000f00 */
.L_x_118:
[----:B-1----:R1:W2:Y:S02]  /*7b00*/  SYNCS.PHASECHK.TRANS64.TRYWAIT P0, [R0+URZ+0x88], R3 ;  /* 0x00008803000075a7 */ /* 0x0022a400080011ff */
[----:B--2---:R-:W-:Y:S05]  /*7b10*/  @!P0 NANOSLEEP.SYNCS 0x989680 ;  /* 0x009896800000895d */ /* 0x004fea0003900000 */
[----:B------:R-:W2:Y:S02]  /*7b20*/  @!P0 SYNCS.PHASECHK.TRANS64 P0, [R0+URZ+0x88], R3 ;  /* 0x00008803000085a7 */ /* 0x000ea400080010ff */
[----:B--2---:R-:W-:Y:S05]  /*7b30*/  @!P0 BRA `(.L_x_118) ;  /* 0xfffffffc00f08947 */ /* 0x004fea000383ffff */
[----:B------:R-:W-:Y:S05]  /*7b40*/  BRA `(.L_x_34) ;  /* 0xffffffa400307947 */ /* 0x000fea000383ffff */
.L_x_40:
[----:B-1----:R1:W2:Y:S02]  /*7b50*/  SYNCS.PHASECHK.TRANS64.TRYWAIT P0, [R3+URZ+0x130], R0 ;  /* 0x00013000030075a7 */ /* 0x0022a400080011ff */
[----:B--2---:R-:W-:Y:S05]  /*7b60*/  @!P0 NANOSLEEP.SYNCS 0x989680 ;  /* 0x009896800000895d */ /* 0x004fea0003900000 */
[----:B------:R-:W2:Y:S02]  /*7b70*/  @!P0 SYNCS.PHASECHK.TRANS64 P0, [R3+URZ+0x130], R0 ;  /* 0x00013000030085a7 */ /* 0x000ea400080010ff */
[----:B--2---:R-:W-:Y:S05]  /*7b80*/  @!P0 BRA `(.L_x_40) ;  /* 0xfffffffc00f08947 */ /* 0x004fea000383ffff */
[----:B------:R-:W-:Y:S05]  /*7b90*/  BRA `(.L_x_119) ;  /* 0xffffffa400d47947 */ /* 0x000fea000383ffff */
.L_x_44:
[----:B------:R-:W-:-:S07]  /*7ba0*/  MOV R0, UR4 ;  /* 0x0000000400007c02 */ /* 0x000fce0008000f00 */
.L_x_120:
[----:B-1----:R1:W2:Y:S02]  /*7bb0*/  SYNCS.PHASECHK.TRANS64.TRYWAIT P0, [R0+URZ], R2 ;  /* 0x00000002000075a7 */ /* 0x0022a400080011ff */
[----:B--2---:R-:W-:Y:S05]  /*7bc0*/  @!P0 NANOSLEEP.SYNCS 0x989680 ;  /* 0x009896800000895d */ /* 0x004fea0003900000 */
[----:B------:R-:W2:Y:S02]  /*7bd0*/  @!P0 SYNCS.PHASECHK.TRANS64 P0, [R0+URZ], R2 ;  /* 0x00000002000085a7 */ /* 0x000ea400080010ff */
[----:B--2---:R-:W-:Y:S05]  /*7be0*/  @!P0 BRA `(.L_x_120) ;  /* 0xfffffffc00f08947 */ /* 0x004fea000383ffff */
[----:B------:R-:W-:Y:S05]  /*7bf0*/  BRA `(.L_x_121) ;  /* 0xffffffac00787947 */ /* 0x000fea000383ffff */
.L_x_45:
[----:B------:R-:W-:-:S07]  /*7c00*/  MOV R0, UR5 ;  /* 0x0000000500007c02 */ /* 0x000fce0008000f00 */
.L_x_122:
[----:B-1----:R1:W2:Y:S02]  /*7c10*/  SYNCS.PHASECHK.TRANS64.TRYWAIT P0, [R0+URZ], R3 ;  /* 0x00000003000075a7 */ /* 0x0022a400080011ff */
[----:B--2---:R-:W-:Y:S05]  /*7c20*/  @!P0 NANOSLEEP.SYNCS 0x989680 ;  /* 0x009896800000895d */ /* 0x004fea0003900000 */
[----:B------:R-:W2:Y:S02]  /*7c30*/  @!P0 SYNCS.PHASECHK.TRANS64 P0, [R0+URZ], R3 ;  /* 0x00000003000085a7 */ /* 0x000ea400080010ff */
[----:B--2---:R-:W-:Y:S05]  /*7c40*/  @!P0 BRA `(.L_x_122) ;  /* 0xfffffffc00f08947 */ /* 0x004fea000383ffff */
[----:B------:R-:W-:Y:S05]  /*7c50*/  BRA `(.L_x_123) ;  /* 0xffffffac00847947 */ /* 0x000fea000383ffff */
.L_x_46:
[----:B------:R-:W-:-:S07]  /*7c60*/  MOV R0, UR5 ;  /* 0x0000000500007c02 */ /* 0x000fce0008000f00 */
.L_x_124:
[----:B-1----:R1:W2:Y:S02]  /*7c70*/  SYNCS.PHASECHK.TRANS64.TRYWAIT P0, [R0+URZ], R3 ;  /* 0x00000003000075a7 */ /* 0x0022a400080011ff */
[----:B--2---:R-:W-:Y:S05]  /*7c80*/  @!P0 NANOSLEEP.SYNCS 0x989680 ;  /* 0x009896800000895d */ /* 0x004fea0003900000 */
[----:B------:R-:W2:Y:S02]  /*7c90*/  @!P0 SYNCS.PHASECHK.TRANS64 P0, [R0+URZ], R3 ;  /* 0x00000003000085a7 */ /* 0x000ea400080010ff */
[----:B--2---:R-:W-:Y:S05]  /*7ca0*/  @!P0 BRA `(.L_x_124) ;  /* 0xfffffffc00f08947 */ /* 0x004fea000383ffff */
[----:B------:R-:W-:Y:S05]  /*7cb0*/  BRA `(.L_x_125) ;  /* 0xffffffac00907947 */ /* 0x000fea000383ffff */
.L_x_47:
[----:B------:R-:W-:-:S07]  /*7cc0*/  MOV R0, UR5 ;  /* 0x0000000500007c02 */ /* 0x000fce0008000f00 */
.L_x_126:
[----:B-1----:R1:W2:Y:S02]  /*7cd0*/  SYNCS.PHASECHK.TRANS64.TRYWAIT P0, [R0+URZ], R3 ;  /* 0x00000003000075a7 */ /* 0x0022a400080011ff */
[----:B--2---:R-:W-:Y:S05]  /*7ce0*/  @!P0 NANOSLEEP.SYNCS 0x989680 ;  /* 0x009896800000895d */ /* 0x004fea0003900000 */
[----:B------:R-:W2:Y:S02]  /*7cf0*/  @!P0 SYNCS.PHASECHK.TRANS64 P0, [R0+URZ], R3 ;  /* 0x00000003000085a7 */ /* 0x000ea400080010ff */
[----:B--2---:R-:W-:Y:S05]  /*7d00*/  @!P0 BRA `(.L_x_126) ;  /* 0xfffffffc00f08947 */ /* 0x004fea000383ffff */
[----:B------:R-:W-:Y:S05]  /*7d10*/  BRA `(.L_x_127) ;  /* 0xffffffac009c7947 */ /* 0x000fea000383ffff */
.L_x_48:
[----:B------:R-:W-:-:S07]  /*7d20*/  MOV R0, UR5 ;  /* 0x0000000500007c02 */ /* 0x000fce0008000f00 */
.L_x_128:
[----:B-1----:R1:W2:Y:S02]  /*7d30*/  SYNCS.PHASECHK.TRANS64.TRYWAIT P0, [R0+URZ], R3 ;  /* 0x00000003000075a7 */ /* 0x0022a400080011ff */
[----:B--2---:R-:W-:Y:S05]  /*7d40*/  @!P0 NANOSLEEP.SYNCS 0x989680 ;  /* 0x009896800000895d */ /* 0x004fea0003900000 */
[----:B------:R-:W2:Y:S02]  /*7d50*/  @!P0 SYNCS.PHASECHK.TRANS64 P0, [R0+URZ], R3 ;  /* 0x00000003000085a7 */ /* 0x000ea400080010ff */
[----:B--2---:R-:W-:Y:S05]  /*7d60*/  @!P0 BRA `(.L_x_128) ;  /* 0xfffffffc00f08947 */ /* 0x004fea000383ffff */
[----:B------:R-:W-:Y:S05]  /*7d70*/  BRA `(.L_x_129) ;  /* 0xffffffac00a87947 */ /* 0x000fea000383ffff */
.L_x_49:
[----:B------:R-:W-:-:S07]  /*7d80*/  MOV R0, UR5 ;  /* 0x0000000500007c02 */ /* 0x000fce0008000f00 */
.L_x_130:
[----:B-1----:R1:W2:Y:S02]  /*7d90*/  SYNCS.PHASECHK.TRANS64.TRYWAIT P0, [R0+URZ], R3 ;  /* 0x00000003000075a7 */ /* 0x0022a400080011ff */
[----:B--2---:R-:W-:Y:S05]  /*7da0*/  @!P0 NANOSLEEP.SYNCS 0x989680 ;  /* 0x009896800000895d */ /* 0x004fea0003900000 */
[----:B------:R-:W2:Y:S02]  /*7db0*/  @!P0 SYNCS.PHASECHK.TRANS64 P0, [R0+URZ], R3 ;  /* 0x00000003000085a7 */ /* 0x000ea400080010ff */
[----:B--2---:R-:W-:Y:S05]  /*7dc0*/  @!P0 BRA `(.L_x_130) ;  /* 0xfffffffc00f08947 */ /* 0x004fea000383ffff */
[----:B------:R-:W-:Y:S05]  /*7dd0*/  BRA `(.L_x_131) ;  /* 0xffffffac00b47947 */ /* 0x000fea000383ffff */
.L_x_50:
[----:B------:R-:W-:-:S07]  /*7de0*/  MOV R0, UR5 ;  /* 0x0000000500007c02 */ /* 0x000fce0008000f00 */
.L_x_132:
[----:B-1----:R1:W2:Y:S02]  /*7df0*/  SYNCS.PHASECHK.TRANS64.TRYWAIT P0, [R0+URZ], R3 ;  /* 0x00000003000075a7 */ /* 0x0022a400080011ff */
[----:B--2---:R-:W-:Y:S05]  /*7e00*/  @!P0 NANOSLEEP.SYNCS 0x989680 ;  /* 0x009896800000895d */ /* 0x004fea0003900000 */
[----:B------:R-:W2:Y:S02]  /*7e10*/  @!P0 SYNCS.PHASECHK.TRANS64 P0, [R0+URZ], R3 ;  /* 0x00000003000085a7 */ /* 0x000ea400080010ff */
[----:B--2---:R-:W-:Y:S05]  /*7e20*/  @!P0 BRA `(.L_x_132) ;  /* 0xfffffffc00f08947 */ /* 0x004fea000383ffff */
[----:B------:R-:W-:Y:S05]  /*7e30*/  BRA `(.L_x_133) ;  /* 0xffffffac00c07947 */ /* 0x000fea000383ffff */
.L_x_51:
[----:B------:R-:W-:-:S07]  /*7e40*/  MOV R0, UR5 ;  /* 0x0000000500007c02 */ /* 0x000fce0008000f00 */
.L_x_134:
[----:B-1----:R1:W2:Y:S02]  /*7e50*/  SYNCS.PHASECHK.TRANS64.TRYWAIT P0, [R0+URZ], R3 ;  /* 0x00000003000075a7 */ /* 0x0022a400080011ff */
[----:B--2---:R-:W-:Y:S05]  /*7e60*/  @!P0 NANOSLEEP.SYNCS 0x989680 ;  /* 0x009896800000895d */ /* 0x004fea0003900000 */
[----:B------:R-:W2:Y:S02]  /*7e70*/  @!P0 SYNCS.PHASECHK.TRANS64 P0, [R0+URZ], R3 ;  /* 0x00000003000085a7 */ /* 0x000ea400080010ff */
[----:B--2---:R-:W-:Y:S05]  /*7e80*/  @!P0 BRA `(.L_x_134) ;  /* 0xfffffffc00f08947 */ /* 0x004fea000383ffff */
[----:B------:R-:W-:Y:S05]  /*7e90*/  BRA `(.L_x_135) ;  /* 0xffffffac00cc7947 */ /* 0x000fea000383ffff */
.L_x_52:
[----:B------:R-:W-:-:S07]  /*7ea0*/  MOV R0, UR5 ;  /* 0x0000000500007c02 */ /* 0x000fce0008000f00 */
.L_x_136:
[----:B-1----:R1:W2:Y:S02]  /*7eb0*/  SYNCS.PHASECHK.TRANS64.TRYWAIT P0, [R0+URZ], R3 ;  /* 0x00000003000075a7 */ /* 0x0022a400080011ff */
[----:B--2---:R-:W-:Y:S05]  /*7ec0*/  @!P0 NANOSLEEP.SYNCS 0x989680 ;  /* 0x009896800000895d */ /* 0x004fea0003900000 */
[----:B------:R-:W2:Y:S02]  /*7ed0*/  @!P0 SYNCS.PHASECHK.TRANS64 P0, [R0+URZ], R3 ;  /* 0x00000003000085a7 */ /* 0x000ea400080010ff */
[----:B--2---:R-:W-:Y:S05]  /*7ee0*/  @!P0 BRA `(.L_x_136) ;  /* 0xfffffffc00f08947 */ /* 0x004fea000383ffff */
[----:B------:R-:W-:Y:S05]  /*7ef0*/  BRA `(.L_x_137) ;  /* 0xffffffac00d87947 */ /* 0x000fea000383ffff */
.L_x_53:
[----:B------:R-:W-:-:S07]  /*7f00*/  MOV R0, UR5 ;  /* 0x0000000500007c02 */ /* 0x000fce0008000f00 */
.L_x_138:
[----:B-1----:R1:W2:Y:S02]  /*7f10*/  SYNCS.PHASECHK.TRANS64.TRYWAIT P0, [R0+URZ], R3 ;  /* 0x00000003000075a7 */ /* 0x0022a400080011ff */
[----:B--2---:R-:W-:Y:S05]  /*7f20*/  @!P0 NANOSLEEP.SYNCS 0x989680 ;  /* 0x009896800000895d */ /* 0x004fea0003900000 */
[----:B------:R-:W2:Y:S02]  /*7f30*/  @!P0 SYNCS.PHASECHK.TRANS64 P0, [R0+URZ], R3 ;  /* 0x00000003000085a7 */ /* 0x000ea400080010ff */
[----:B--2---:R-:W-:Y:S05]  /*7f40*/  @!P0 BRA `(.L_x_138) ;  /* 0xfffffffc00f08947 */ /* 0x004fea000383ffff */
[----:B------:R-:W-:Y:S05]  /*7f50*/  BRA `(.L_x_139) ;  /* 0xffffffac00e47947 */ /* 0x000fea000383ffff */
.L_x_54:
[----:B------:R-:W-:-:S07]  /*7f60*/  MOV R0, UR5 ;  /* 0x0000000500007c02 */ /* 0x000fce0008000f00 */
.L_x_140:
[----:B-1----:R1:W2:Y:S02]  /*7f70*/  SYNCS.PHASECHK.TRANS64.TRYWAIT P0, [R0+URZ], R3 ;  /* 0x00000003000075a7 */ /* 0x0022a400080011ff */
[----:B--2---:R-:W-:Y:S05]  /*7f80*/  @!P0 NANOSLEEP.SYNCS 0x989680 ;  /* 0x009896800000895d */ /* 0x004fea0003900000 */
[----:B------:R-:W2:Y:S02]  /*7f90*/  @!P0 SYNCS.PHASECHK.TRANS64 P0, [R0+URZ], R3 ;  /* 0x00000003000085a7 */ /* 0x000ea400080010ff */
[----:B--2---:R-:W-:Y:S05]  /*7fa0*/  @!P0 BRA `(.L_x_140) ;  /* 0xfffffffc00f08947 */ /* 0x004fea000383ffff */
[----:B------:R-:W-:Y:S05]  /*7fb0*/  BRA `(.L_x_141) ;  /* 0xffffffac00f07947 */ /* 0x000fea000383ffff */
.L_x_55:
[----:B------:R-:W-:-:S07]  /*7fc0*/  MOV R0, UR5 ;  /* 0x0000000500007c02 */ /* 0x000fce0008000f00 */
.L_x_142:
[----:B-1----:R1:W2:Y:S02]  /*7fd0*/  SYNCS.PHASECHK.TRANS64.TRYWAIT P0, [R0+URZ], R3 ;  /* 0x00000003000075a7 */ /* 0x0022a400080011ff */
[----:B--2---:R-:W-:Y:S05]  /*7fe0*/  @!P0 NANOSLEEP.SYNCS 0x989680 ;  /* 0x009896800000895d */ /* 0x004fea0003900000 */
[----:B------:R-:W2:Y:S02]  /*7ff0*/  @!P0 SYNCS.PHASECHK.TRANS64 P0, [R0+URZ], R3 ;  /* 0x00000003000085a7 */ /* 0x000ea400080010ff */
[----:B--2---:R-:W-:Y:S05]  /*8000*/  @!P0 BRA `(.L_x_142) ;  /* 0xfffffffc00f08947 */ /* 0x004fea000383ffff */
[----:B------:R-:W-:Y:S05]  /*8010*/  BRA `(.L_x_143) ;  /* 0xffffffac00fc7947 */ /* 0x000fea000383ffff */
.L_x_56:
[----:B------:R-:W-:-:S07]  /*8020*/  MOV R0, UR5 ;  /* 0x0000000500007c02 */ /* 0x000fce0008000f00 */
.L_x_144:
[----:B-1----:R1:W2:Y:S02]  /*8030*/  SYNCS.PHASECHK.TRANS64.TRYWAIT P0, [R0+URZ], R3 ;  /* 0x00000003000075a7 */ /* 0x0022a400080011ff */
[----:B--2---:R-:W-:Y:S05]  /*8040*/  @!P0 NANOSLEEP.SYNCS 0x989680 ;  /* 0x009896800000895d */ /* 0x004fea0003900000 */
[----:B------:R-:W2:Y:S02]  /*8050*/  @!P0 SYNCS.PHASECHK.TRANS64 P0, [R0+URZ], R3 ;  /* 0x00000003000085a7 */ /* 0x000ea400080010ff */
[----:B--2---:R-:W-:Y:S05]  /*8060*/  @!P0 BRA `(.L_x_144) ;  /* 0xfffffffc00f08947 */ /* 0x004fea000383ffff */
[----:B------:R-:W-:Y:S05]  /*8070*/  BRA `(.L_x_145) ;  /* 0xffffffb000087947 */ /* 0x000fea000383ffff */
.L_x_57:
[----:B------:R-:W-:-:S07]  /*8080*/  MOV R0, UR5 ;  /* 0x0000000500007c02 */ /* 0x000fce0008000f00 */
.L_x_146:
[----:B-1----:R1:W2:Y:S02]  /*8090*/  SYNCS.PHASECHK.TRANS64.TRYWAIT P0, [R0+URZ], R3 ;  /* 0x00000003000075a7 */ /* 0x0022a400080011ff */
[----:B--2---:R-:W-:Y:S05]  /*80a0*/  @!P0 NANOSLEEP.SYNCS 0x989680 ;  /* 0x009896800000895d */ /* 0x004fea0003900000 */
[----:B------:R-:W2:Y:S02]  /*80b0*/  @!P0 SYNCS.PHASECHK.TRANS64 P0, [R0+URZ], R3 ;  /* 0x00000003000085a7 */ /* 0x000ea400080010ff */
[----:B--2---:R-:W-:Y:S05]  /*80c0*/  @!P0 BRA `(.L_x_146) ;  /* 0xfffffffc00f08947 */ /* 0x004fea000383ffff */
[----:B------:R-:W-:Y:S05]  /*80d0*/  BRA `(.L_x_147) ;  /* 0xffffffb000147947 */ /* 0x000fea000383ffff */
.L_x_58:
[----:B------:R-:W-:-:S07]  /*80e0*/  MOV R0, UR5 ;  /* 0x0000000500007c02 */ /* 0x000fce0008000f00 */
.L_x_148:
[----:B-1----:R1:W2:Y:S02]  /*80f0*/  SYNCS.PHASECHK.TRANS64.TRYWAIT P0, [R0+URZ], R3 ;  /* 0x00000003000075a7 */ /* 0x0022a400080011ff */
[----:B--2---:R-:W-:Y:S05]  /*8100*/  @!P0 NANOSLEEP.SYNCS 0x989680 ;  /* 0x009896800000895d */ /* 0x004fea0003900000 */
[----:B------:R-:W2:Y:S02]  /*8110*/  @!P0 SYNCS.PHASECHK.TRANS64 P0, [R0+URZ], R3 ;  /* 0x00000003000085a7 */ /* 0x000ea400080010ff */
[----:B--2---:R-:W-:Y:S05]  /*8120*/  @!P0 BRA `(.L_x_148) ;  /* 0xfffffffc00f08947 */ /* 0x004fea000383ffff */
[----:B------:R-:W-:Y:S05]  /*8130*/  BRA `(.L_x_149) ;  /* 0xffffffb000207947 */ /* 0x000fea000383ffff */
.L_x_59:
[----:B------:R-:W-:-:S07]  /*8140*/  MOV R0, UR5 ;  /* 0x0000000500007c02 */ /* 0x000fce0008000f00 */
.L_x_150:
[----:B-1----:R1:W2:Y:S02]  /*8150*/  SYNCS.PHASECHK.TRANS64.TRYWAIT P0, [R0+URZ], R3 ;  /* 0x00000003000075a7 */ /* 0x0022a400080011ff */
[----:B--2---:R-:W-:Y:S05]  /*8160*/  @!P0 NANOSLEEP.SYNCS 0x989680 ;  /* 0x009896800000895d */ /* 0x004fea0003900000 */
[----:B------:R-:W2:Y:S02]  /*8170*/  @!P0 SYNCS.PHASECHK.TRANS64 P0, [R0+URZ], R3 ;  /* 0x00000003000085a7 */ /* 0x000ea400080010ff */
[----:B--2---:R-:W-:Y:S05]  /*8180*/  @!P0 BRA `(.L_x_150) ;  /* 0xfffffffc00f08947 */ /* 0x004fea000383ffff */
[----:B------:R-:W-:Y:S05]  /*8190*/  BRA `(.L_x_151) ;  /* 0xffffffb0002c7947 */ /* 0x000fea000383ffff */
.L_x_62:
[----:B-1----:R1:W2:Y:S02]  /*81a0*/  SYNCS.PHASECHK.TRANS64.TRYWAIT P0, [R2+URZ+0x190], R4 ;  /* 0x00019004020075a7 */ /* 0x0022a400080011ff */
[----:B--2---:R-:W-:Y:S05]  /*81b0*/  @!P0 NANOSLEEP.SYNCS 0x989680 ;  /* 0x009896800000895d */ /* 0x004fea0003900000 */
[----:B------:R-:W2:Y:S02]  /*81c0*/  @!P0 SYNCS.PHASECHK.TRANS64 P0, [R2+URZ+0x190], R4 ;  /* 0x00019004020085a7 */ /* 0x000ea400080010ff */
[----:B--2---:R-:W-:Y:S05]  /*81d0*/  @!P0 BRA `(.L_x_62) ;  /* 0xfffffffc00f08947 */ /* 0x004fea000383ffff */
[----:B------:R-:W-:Y:S05]  /*81e0*/  BRA `(.L_x_152) ;  /* 0xffffffb000887947 */ /* 0x000fea000383ffff */
.L_x_63:
[----:B------:R-:W-:-:S07]  /*81f0*/  MOV R2, UR4 ;  /* 0x0000000400027c02 */ /* 0x000fce0008000f00 */
.L_x_153:
[----:B-1----:R1:W2:Y:S02]  /*8200*/  SYNCS.PHASECHK.TRANS64.TRYWAIT P0, [R2+URZ+0x140], R5 ;  /* 0x00014005020075a7 */ /* 0x0022a400080011ff */
[----:B--2---:R-:W-:Y:S05]  /*8210*/  @!P0 NANOSLEEP.SYNCS 0x989680 ;  /* 0x009896800000895d */ /* 0x004fea0003900000 */
[----:B------:R-:W2:Y:S02]  /*8220*/  @!P0 SYNCS.PHASECHK.TRANS64 P0, [R2+URZ+0x140], R5 ;  /* 0x00014005020085a7 */ /* 0x000ea400080010ff */
[----:B--2---:R-:W-:Y:S05]  /*8230*/  @!P0 BRA `(.L_x_153) ;  /* 0xfffffffc00f08947 */ /* 0x004fea000383ffff */
[----:B------:R-:W-:Y:S05]  /*8240*/  BRA `(.L_x_154) ;  /* 0xffffffb000987947 */ /* 0x000fea000383ffff */
.L_x_64:
[----:B-1----:R1:W2:Y:S02]  /*8250*/  SYNCS.PHASECHK.TRANS64.TRYWAIT P1, [R2+URZ+0x130], R4 ;  /* 0x00013004020075a7 */ /* 0x0022a400080211ff */
[----:B--2---:R-:W-:Y:S05]  /*8260*/  @!P1 NANOSLEEP.SYNCS 0x989680 ;  /* 0x009896800000995d */ /* 0x004fea0003900000 */
[----:B------:R-:W2:Y:S02]  /*8270*/  @!P1 SYNCS.PHASECHK.TRANS64 P1, [R2+URZ+0x130], R4 ;  /* 0x00013004020095a7 */ /* 0x000ea400080210ff */
[----:B--2---:R-:W-:Y:S05]  /*8280*/  @!P1 BRA `(.L_x_64) ;  /* 0xfffffffc00f09947 */ /* 0x004fea000383ffff */
[----:B------:R-:W-:Y:S05]  /*8290*/  BRA `(.L_x_155) ;  /* 0xffffffb000c87947 */ /* 0x000fea000383ffff */
.L_x_67:
[----:B------:R-:W-:-:S07]  /*82a0*/  MOV R0, UR4 ;  /* 0x0000000400007c02 */ /* 0x000fce0008000f00 */
.L_x_156:
[----:B-1----:R1:W2:Y:S02]  /*82b0*/  SYNCS.PHASECHK.TRANS64.TRYWAIT P0, [R0+URZ+0x140], R2 ;  /* 0x00014002000075a7 */ /* 0x0022a400080011ff */
[----:B--2---:R-:W-:Y:S05]  /*82c0*/  @!P0 NANOSLEEP.SYNCS 0x989680 ;  /* 0x009896800000895d */ /* 0x004fea0003900000 */
[----:B------:R-:W2:Y:S02]  /*82d0*/  @!P0 SYNCS.PHASECHK.TRANS64 P0, [R0+URZ+0x140], R2 ;  /* 0x00014002000085a7 */ /* 0x000ea400080010ff */
[----:B--2---:R-:W-:Y:S05]  /*82e0*/  @!P0 BRA `(.L_x_156) ;  /* 0xfffffffc00f08947 */ /* 0x004fea000383ffff */
[----:B------:R-:W-:Y:S05]  /*82f0*/  BRA `(.L_x_66) ;  /* 0xffffffb4001c7947 */ /* 0x000fea000383ffff */
.L_x_74:
[----:B-1----:R1:W2:Y:S02]  /*8300*/  SYNCS.PHASECHK.TRANS64.TRYWAIT P1, [R0+URZ+0x130], R2 ;  /* 0x00013002000075a7 */ /* 0x0022a400080211ff */
[----:B--2---:R-:W-:Y:S05]  /*8310*/  @!P1 NANOSLEEP.SYNCS 0x989680 ;  /* 0x009896800000995d */ /* 0x004fea0003900000 */
[----:B------:R-:W2:Y:S02]  /*8320*/  @!P1 SYNCS.PHASECHK.TRANS64 P1, [R0+URZ+0x130], R2 ;  /* 0x00013002000095a7 */ /* 0x000ea400080210ff */
[----:B--2---:R-:W-:Y:S05]  /*8330*/  @!P1 BRA `(.L_x_74) ;  /* 0xfffffffc00f09947 */ /* 0x004fea000383ffff */
[----:B------:R-:W-:Y:S05]  /*8340*/  BRA `(.L_x_157) ;  /* 0xffffffb800807947 */ /* 0x000fea000383ffff */
.L_x_75:
[----:B------:R-:W-:-:S07]  /*8350*/  MOV R2, UR22 ;  /* 0x0000001600027c02 */ /* 0x000fce0008000f00 */
.L_x_158:
[----:B-1----:R1:W2:Y:S02]  /*8360*/  SYNCS.PHASECHK.TRANS64.TRYWAIT P0, [R2+URZ+0x170], R0 ;  /* 0x00017000020075a7 */ /* 0x0022a400080011ff */
[----:B--2---:R-:W-:Y:S05]  /*8370*/  @!P0 NANOSLEEP.SYNCS 0x989680 ;  /* 0x009896800000895d */ /* 0x004fea0003900000 */
[----:B------:R-:W2:Y:S02]  /*8380*/  @!P0 SYNCS.PHASECHK.TRANS64 P0, [R2+URZ+0x170], R0 ;  /* 0x00017000020085a7 */ /* 0x000ea400080010ff */
[----:B--2---:R-:W-:Y:S05]  /*8390*/  @!P0 BRA `(.L_x_158) ;  /* 0xfffffffc00f08947 */ /* 0x004fea000383ffff */
[----:B------:R-:W-:Y:S05]  /*83a0*/  BRA `(.L_x_159) ;  /* 0xffffffb800b87947 */ /* 0x000fea000383ffff */
.L_x_78:
[----:B------:R-:W-:Y:S07]  /*83b0*/  MOV R0, UR5 ;  /* 0x0000000500007c02 */ /* 0x000fee0008000f00 */
.L_x_160:
[----:B-1----:R1:W2:Y:S02]  /*83c0*/  SYNCS.PHASECHK.TRANS64.TRYWAIT P0, [R0+URZ], R2 ;  /* 0x00000002000075a7 */ /* 0x0022a400080011ff */
[----:B--2---:R-:W-:Y:S05]  /*83d0*/  @!P0 NANOSLEEP.SYNCS 0x989680 ;  /* 0x009896800000895d */ /* 0x004fea0003900000 */
[----:B------:R-:W2:Y:S02]  /*83e0*/  @!P0 SYNCS.PHASECHK.TRANS64 P0, [R0+URZ], R2 ;  /* 0x00000002000085a7 */ /* 0x000ea400080010ff */
[----:B--2---:R-:W-:Y:S05]  /*83f0*/  @!P0 BRA `(.L_x_160) ;  /* 0xfffffffc00f08947 */ /* 0x004fea000383ffff */
[----:B------:R-:W-:Y:S05]  /*8400*/  BRA `(.L_x_77) ;  /* 0xffffffb800d47947 */ /* 0x000fea000383ffff */
.L_x_81:
[----:B------:R-:W-:-:S07]  /*8410*/  MOV R0, UR4 ;  /* 0x0000000400007c02 */ /* 0x000fce0008000f00 */
.L_x_161:
[----:B--2---:R2:W4:Y:S02]  /*8420*/  SYNCS.PHASECHK.TRANS64.TRYWAIT P0, [R0+URZ], R2 ;  /* 0x00000002000075a7 */ /* 0x00452400080011ff */
[----:B----4-:R-:W-:Y:S05]  /*8430*/  @!P0 NANOSLEEP.SYNCS 0x989680 ;  /* 0x009896800000895d */ /* 0x010fea0003900000 */
[----:B------:R-:W4:Y:S02]  /*8440*/  @!P0 SYNCS.PHASECHK.TRANS64 P0, [R0+URZ], R2 ;  /* 0x00000002000085a7 */ /* 0x000f2400080010ff */
[----:B----4-:R-:W-:Y:S05]  /*8450*/  @!P0 BRA `(.L_x_161) ;  /* 0xfffffffc00f08947 */ /* 0x010fea000383ffff */
[----:B------:R-:W-:Y:S05]  /*8460*/  BRA `(.L_x_162) ;  /* 0xffffffbc00887947 */ /* 0x000fea000383ffff */
.L_x_82:
[----:B------:R-:W-:-:S07]  /*8470*/  MOV R0, UR5 ;  /* 0x0000000500007c02 */ /* 0x000fce0008000f00 */
.L_x_163:
[----:B-1----:R1:W2:Y:S02]  /*8480*/  SYNCS.PHASECHK.TRANS64.TRYWAIT P0, [R0+URZ], R3 ;  /* 0x00000003000075a7 */ /* 0x0022a400080011ff */
[----:B--2---:R-:W-:Y:S05]  /*8490*/  @!P0 NANOSLEEP.SYNCS 0x989680 ;  /* 0x009896800000895d */ /* 0x004fea0003900000 */
[----:B------:R-:W2:Y:S02]  /*84a0*/  @!P0 SYNCS.PHASECHK.TRANS64 P0, [R0+URZ], R3 ;  /* 0x00000003000085a7 */ /* 0x000ea400080010ff */
[----:B--2---:R-:W-:Y:S05]  /*84b0*/  @!P0 BRA `(.L_x_163) ;  /* 0xfffffffc00f08947 */ /* 0x004fea000383ffff */
[----:B------:R-:W-:Y:S05]  /*84c0*/  BRA `(.L_x_164) ;  /* 0xffffffbc00947947 */ /* 0x000fea000383ffff */
.L_x_83:
[----:B------:R-:W-:-:S07]  /*84d0*/  MOV R0, UR5 ;  /* 0x0000000500007c02 */ /* 0x000fce0008000f00 */
.L_x_165:
[----:B-1----:R1:W2:Y:S02]  /*84e0*/  SYNCS.PHASECHK.TRANS64.TRYWAIT P0, [R0+URZ], R3 ;  /* 0x00000003000075a7 */ /* 0x0022a400080011ff */
[----:B--2---:R-:W-:Y:S05]  /*84f0*/  @!P0 NANOSLEEP.SYNCS 0x989680 ;  /* 0x009896800000895d */ /* 0x004fea0003900000 */
[----:B------:R-:W2:Y:S02]  /*8500*/  @!P0 SYNCS.PHASECHK.TRANS64 P0, [R0+URZ], R3 ;  /* 0x00000003000085a7 */ /* 0x000ea400080010ff */
[----:B--2---:R-:W-:Y:S05]  /*8510*/  @!P0 BRA `(.L_x_165) ;  /* 0xfffffffc00f08947 */ /* 0x004fea000383ffff */
[----:B------:R-:W-:Y:S05]  /*8520*/  BRA `(.L_x_166) ;  /* 0xffffffbc00a07947 */ /* 0x000fea000383ffff */
.L_x_84:
[----:B-1----:R-:W-:-:S07]  /*8530*/  MOV R0, UR4 ;  /* 0x0000000400007c02 */ /* 0x002fce0008000f00 */
.L_x_167:
[----:B-1----:R1:W2:Y:S02]  /*8540*/  SYNCS.PHASECHK.TRANS64.TRYWAIT P0, [R0+URZ], R2 ;  /* 0x00000002000075a7 */ /* 0x0022a400080011ff */
[----:B--2---:R-:W-:Y:S05]  /*8550*/  @!P0 NANOSLEEP.SYNCS 0x989680 ;  /* 0x009896800000895d */ /* 0x004fea0003900000 */
[----:B------:R-:W2:Y:S02]  /*8560*/  @!P0 SYNCS.PHASECHK.TRANS64 P0, [R0+URZ], R2 ;  /* 0x00000002000085a7 */ /* 0x000ea400080010ff */
[----:B--2---:R-:W-:Y:S05]  /*8570*/  @!P0 BRA `(.L_x_167) ;  /* 0xfffffffc00f08947 */ /* 0x004fea000383ffff */
[----:B------:R-:W-:Y:S05]  /*8580*/  BRA `(.L_x_168) ;  /* 0xffffffbc00ac7947 */ /* 0x000fea000383ffff */
.L_x_89:
[----:B--2---:R2:W3:Y:S02]  /*8590*/  SYNCS.PHASECHK.TRANS64.TRYWAIT P0, [R7+URZ+0x130], R0 ;  /* 0x00013000070075a7 */ /* 0x0044e400080011ff */
[----:B---3--:R-:W-:Y:S05]  /*85a0*/  @!P0 NANOSLEEP.SYNCS 0x989680 ;  /* 0x009896800000895d */ /* 0x008fea0003900000 */
[----:B------:R-:W3:Y:S02]  /*85b0*/  @!P0 SYNCS.PHASECHK.TRANS64 P0, [R7+URZ+0x130], R0 ;  /* 0x00013000070085a7 */ /* 0x000ee400080010ff */
[----:B---3--:R-:W-:Y:S05]  /*85c0*/  @!P0 BRA `(.L_x_89) ;  /* 0xfffffffc00f08947 */ /* 0x008fea000383ffff */
[----:B------:R-:W-:Y:S05]  /*85d0*/  BRA `(.L_x_169) ;  /* 0xffffffc000c07947 */ /* 0x000fea000383ffff */
.L_x_92:
[----:B-1----:R-:W-:Y:S07]  /*85e0*/  MOV R0, UR17 ;  /* 0x0000001100007c02 */ /* 0x002fee0008000f00 */
.L_x_170:
[----:B-1----:R1:W2:Y:S02]  /*85f0*/  SYNCS.PHASECHK.TRANS64.TRYWAIT P2, [R0+URZ+0x128], R7 ;  /* 0x00012807000075a7 */ /* 0x0022a400080411ff */
[----:B--2---:R-:W-:Y:S05]  /*8600*/  @!P2 NANOSLEEP.SYNCS 0x989680 ;  /* 0x009896800000a95d */ /* 0x004fea0003900000 */
[----:B------:R-:W2:Y:S02]  /*8610*/  @!P2 SYNCS.PHASECHK.TRANS64 P2, [R0+URZ+0x128], R7 ;  /* 0x000128070000a5a7 */ /* 0x000ea400080410ff */
[----:B--2---:R-:W-:Y:S05]  /*8620*/  @!P2 BRA `(.L_x_170) ;  /* 0xfffffffc00f0a947 */ /* 0x004fea000383ffff */
[----:B------:R-:W-:Y:S05]  /*8630*/  BRA `(.L_x_91) ;  /* 0xffffffc800207947 */ /* 0x000fea000383ffff */
.L_x_95:
[----:B-1----:R-:W-:Y:S07]  /*8640*/  MOV R0, UR17 ;  /* 0x0000001100007c02 */ /* 0x002fee0008000f00 */
.L_x_171:
[----:B-1----:R1:W2:Y:S02]  /*8650*/  SYNCS.PHASECHK.TRANS64.TRYWAIT P0, [R0+URZ+0x118], R6 ;  /* 0x00011806000075a7 */ /* 0x0022a400080011ff */
[----:B--2---:R-:W-:Y:S05]  /*8660*/  @!P0 NANOSLEEP.SYNCS 0x989680 ;  /* 0x009896800000895d */ /* 0x004fea0003900000 */
[----:B------:R-:W2:Y:S02]  /*8670*/  @!P0 SYNCS.PHASECHK.TRANS64 P0, [R0+URZ+0x118], R6 ;  /* 0x00011806000085a7 */ /* 0x000ea400080010ff */
[----:B--2---:R-:W-:Y:S05]  /*8680*/  @!P0 BRA `(.L_x_171) ;  /* 0xfffffffc00f08947 */ /* 0x004fea000383ffff */
[----:B------:R-:W-:Y:S05]  /*8690*/  BRA `(.L_x_172) ;  /* 0xffffffc800707947 */ /* 0x000fea000383ffff */
.L_x_98:
[----:B--2---:R2:W4:Y:S02]  /*86a0*/  SYNCS.PHASECHK.TRANS64.TRYWAIT P0, [R3+URZ+0x130], R0 ;  /* 0x00013000030075a7 */ /* 0x00452400080011ff */
[----:B----4-:R-:W-:Y:S05]  /*86b0*/  @!P0 NANOSLEEP.SYNCS 0x989680 ;  /* 0x009896800000895d */ /* 0x010fea0003900000 */
[----:B------:R-:W4:Y:S02]  /*86c0*/  @!P0 SYNCS.PHASECHK.TRANS64 P0, [R3+URZ+0x130], R0 ;  /* 0x00013000030085a7 */ /* 0x000f2400080010ff */
[----:B----4-:R-:W-:Y:S05]  /*86d0*/  @!P0 BRA `(.L_x_98) ;  /* 0xfffffffc00f08947 */ /* 0x010fea000383ffff */
[----:B------:R-:W-:Y:S05]  /*86e0*/  BRA `(.L_x_173) ;  /* 0xffffffcc00c07947 */ /* 0x000fea000383ffff */
.L_x_109:
[----:B-1----:R-:W-:Y:S04]  /*86f0*/  MOV R0, UR44 ;  /* 0x0000002c00007c02 */ /* 0x002fe80008000f00 */
[----:B------:R1:W2:Y:S03]  /*8700*/  SYNCS.PHASECHK.TRANS64.TRYWAIT P1, [R0+URZ+0x110], R3 ;  /* 0x00011003000075a7 */ /* 0x0002a600080211ff */
[----:B--2---:R-:W-:Y:S05]  /*8710*/  @!P1 NANOSLEEP.SYNCS 0x989680 ;  /* 0x009896800000995d */ /* 0x004fea0003900000 */
[----:B------:R-:W2:Y:S02]  /*8720*/  @!P1 SYNCS.PHASECHK.TRANS64 P1, [R0+URZ+0x110], R3 ;  /* 0x00011003000095a7 */ /* 0x000ea400080210ff */
[----:B--2---:R-:W-:Y:S05]  /*8730*/  @!P1 BRA `(.L_x_109) ;  /* 0xfffffffc00ec9947 */ /* 0x004fea000383ffff */
[----:B------:R-:W-:Y:S05]  /*8740*/  BRA `(.L_x_108) ;  /* 0xffffffdc00187947 */ /* 0x000fea000383ffff */
.L_x_111:
[----:B------:R1:W1:Y:S02]  /*8750*/  SYNCS.PHASECHK.TRANS64.TRYWAIT P1, [R22+URZ+0x150], R4 ;  /* 0x00015004160075a7 */ /* 0x00026400080211ff */
[----:B-1----:R-:W-:Y:S05]  /*8760*/  @!P1 NANOSLEEP.SYNCS 0x989680 ;  /* 0x009896800000995d */ /* 0x002fea0003900000 */
[----:B------:R-:W1:Y:S02]  /*8770*/  @!P1 SYNCS.PHASECHK.TRANS64 P1, [R22+URZ+0x150], R4 ;  /* 0x00015004160095a7 */ /* 0x000e6400080210ff */
[----:B-1----:R-:W-:Y:S05]  /*8780*/  @!P1 BRA `(.L_x_111) ;  /* 0xfffffffc00f09947 */ /* 0x002fea000383ffff */
[----:B------:R-:W-:Y:S05]  /*8790*/  BRA `(.L_x_110) ;  /* 0xffffffdc005c7947 */ /* 0x000fea000383ffff */
        .weak           $__internal_0_$__cuda_sm10x_tcgen05_guardrail_trap_col_being_dealloced_not_returned_by_alloc
        .type           $__internal_0_$__cuda_sm10x_tcgen05_guardrail_trap_col_being_dealloced_not_returned_by_alloc,@function
        .size           $__internal_0_$__cuda_sm10x_tcgen05_guardrail_trap_col_being_dealloced_not_returned_by_alloc,($__internal_1_$__cuda_sm10x_tcgen05_guardrail_trap_phase_invalid_during_alloc - $__internal_0_$__cuda_sm10x_tcgen05_guardrail_trap_col_being_dealloced_not_returned_by_alloc)
$__internal_0_$__cuda_sm10x_tcgen05_guardrail_trap_col_being_dealloced_not_returned_by_alloc:
[----:B------:R-:W-:Y:S05]  /*87a0*/  BPT.TRAP 0x1 ;  /* 0x000000040000795c */ /* 0x000fea0000300000 */
[----:B------:R-:W-:-:S04]  /*87b0*/  HFMA2 R3, -RZ, RZ, 0, 0 ;  /* 0x00000000ff037431 */ /* 0x000fc800000001ff */
[----:B------:R-:W-:Y:S05]  /*87c0*/  RET.REL.NODEC R2 `(_ZN7cutlass13device_kernelINS_4gemm6kernel13GemmUniversalIN4cute5tupleIJiiiiEEENS1_10collective13CollectiveMmaINS1_35MainloopSm100TmaUmmaWarpSpecializedILi17ELi2ELi4ENS5_IJNS4_1CILi1EEENSA_ILi8EEESB_EEEEENS5_IJNSA_ILi128EEENSA_ILi64EEESG_EEEaNS5_IJlSB_lEEEaSI_NS4_8TiledMMAINS4_8MMA_AtomIJNS4_15SM100_MMA_S8_SSIaaiLi128ELi64ELNS4_4UMMA5MajorE0ELSN_0ELNSM_8SaturateE0EEEEEENS4_6LayoutINS5_IJSB_SB_SB_EEENS5_IJNSA_ILi0EEEST_ST_EEEEENS5_IJNS4_10UnderscoreESW_SW_EEEEENS4_23SM90_TMA_LOAD_MULTICASTENS4_14ComposedLayoutINS4_7SwizzleILi2ELi4ELi3EEENS4_18smem_ptr_flag_bitsILi8EEENSR_INS5_IJSC_SG_EEENS5_IJSG_SB_EEEEEEEvNS4_8identityENS4_13SM90_TMA_LOADES18_vS19_EENS_8epilogue10collective18CollectiveEpilogueINS1C_23Sm100TmaWarpSpecializedILi1ELi1ELi64ELb0ELb0EEEJSH_NS5_IJNSR_ISF_SB_EENSR_ISG_SB_EEEEEaSI_aSI_NS1C_6fusion15FusionCallbacksIS1G_NS1K_17LinearCombinationIaiaiLNS_15FloatRoundStyleE2EEESH_S1J_JEEENS4_5SM1004TMEM4LOAD26SM100_TMEM_LOAD_32dp32b64xES1A_S18_NS4_39AutoVectorizingCopyWithAssumedAlignmentILi128EEENS4_14SM90_TMA_STOREES18_S1V_S1V_EEEvvEEEEvNT_6ParamsE) ;  /* 0xffffff78020c7950 */ /* 0x000fea0003c3ffff */
        .weak           $__internal_1_$__cuda_sm10x_tcgen05_guardrail_trap_phase_invalid_during_alloc
        .type           $__internal_1_$__cuda_sm10x_tcgen05_guardrail_trap_phase_invalid_during_alloc,@function
        .size           $__internal_1_$__cuda_sm10x_tcgen05_guardrail_trap_phase_invalid_during_alloc,($__internal_2_$__cuda_sm10x_tcgen05_guardrail_trap_unallocated_columns_being_dealloced - $__internal_1_$__cuda_sm10x_tcgen05_guardrail_trap_phase_invalid_during_alloc)
$__internal_1_$__cuda_sm10x_tcgen05_guardrail_trap_phase_invalid_during_alloc:
[----:B------:R-:W-:Y:S05]  /*87d0*/  BPT.TRAP 0x1 ;  /* 0x000000040000795c */ /* 0x000fea0000300000 */
[----:B------:R-:W-:-:S04]  /*87e0*/  MOV R5, 0x0 ;  /* 0x0000000000057802 */ /* 0x000fc80000000f00 */
[----:B------:R-:W-:Y:S05]  /*87f0*/  RET.REL.NODEC R4 `(_ZN7cutlass13device_kernelINS_4gemm6kernel13GemmUniversalIN4cute5tupleIJiiiiEEENS1_10collective13CollectiveMmaINS1_35MainloopSm100TmaUmmaWarpSpecializedILi17ELi2ELi4ENS5_IJNS4_1CILi1EEENSA_ILi8EEESB_EEEEENS5_IJNSA_ILi128EEENSA_ILi64EEESG_EEEaNS5_IJlSB_lEEEaSI_NS4_8TiledMMAINS4_8MMA_AtomIJNS4_15SM100_MMA_S8_SSIaaiLi128ELi64ELNS4_4UMMA5MajorE0ELSN_0ELNSM_8SaturateE0EEEEEENS4_6LayoutINS5_IJSB_SB_SB_EEENS5_IJNSA_ILi0EEEST_ST_EEEEENS5_IJNS4_10UnderscoreESW_SW_EEEEENS4_23SM90_TMA_LOAD_MULTICASTENS4_14ComposedLayoutINS4_7SwizzleILi2ELi4ELi3EEENS4_18smem_ptr_flag_bitsILi8EEENSR_INS5_IJSC_SG_EEENS5_IJSG_SB_EEEEEEEvNS4_8identityENS4_13SM90_TMA_LOADES18_vS19_EENS_8epilogue10collective18CollectiveEpilogueINS1C_23Sm100TmaWarpSpecializedILi1ELi1ELi64ELb0ELb0EEEJSH_NS5_IJNSR_ISF_SB_EENSR_ISG_SB_EEEEEaSI_aSI_NS1C_6fusion15FusionCallbacksIS1G_NS1K_17LinearCombinationIaiaiLNS_15FloatRoundStyleE2EEESH_S1J_JEEENS4_5SM1004TMEM4LOAD26SM100_TMEM_LOAD_32dp32b64xES1A_S18_NS4_39AutoVectorizingCopyWithAssumedAlignmentILi128EEENS4_14SM90_TMA_STOREES18_S1V_S1V_EEEvvEEEEvNT_6ParamsE) ;  /* 0xffffff7804007950 */ /* 0x000fea0003c3ffff */
        .weak           $__internal_2_$__cuda_sm10x_tcgen05_guardrail_trap_unallocated_columns_being_dealloced
        .type           $__internal_2_$__cuda_sm10x_tcgen05_guardrail_trap_unallocated_columns_being_dealloced,@function
        .size           $__internal_2_$__cuda_sm10x_tcgen05_guardrail_trap_unallocated_columns_being_dealloced,(.L_x_175 - $__internal_2_$__cuda_sm10x_tcgen05_guardrail_trap_unallocated_columns_being_dealloced)
$__internal_2_$__cuda_sm10x_tcgen05_guardrail_trap_unallocated_columns_being_dealloced:
[----:B------:R-:W-:Y:S05]  /*8800*/  BPT.TRAP 0x1 ;  /* 0x000000040000795c */ /* 0x000fea0000300000 */
[----:B------:R-:W-:-:S04]  /*8810*/  HFMA2 R3, -RZ, RZ, 0, 0 ;  /* 0x00000000ff037431 */ /* 0x000fc800000001ff */
[----:B------:R-:W-:Y:S05]  /*8820*/  RET.REL.NODEC R2 `(_ZN7cutlass13device_kernelINS_4gemm6kernel13GemmUniversalIN4cute5tupleIJiiiiEEENS1_10collective13CollectiveMmaINS1_35MainloopSm100TmaUmmaWarpSpecializedILi17ELi2ELi4ENS5_IJNS4_1CILi1EEENSA_ILi8EEESB_EEEEENS5_IJNSA_ILi128EEENSA_ILi64EEESG_EEEaNS5_IJlSB_lEEEaSI_NS4_8TiledMMAINS4_8MMA_AtomIJNS4_15SM100_MMA_S8_SSIaaiLi128ELi64ELNS4_4UMMA5MajorE0ELSN_0ELNSM_8SaturateE0EEEEEENS4_6LayoutINS5_IJSB_SB_SB_EEENS5_IJNSA_ILi0EEEST_ST_EEEEENS5_IJNS4_10UnderscoreESW_SW_EEEEENS4_23SM90_TMA_LOAD_MULTICASTENS4_14ComposedLayoutINS4_7SwizzleILi2ELi4ELi3EEENS4_18smem_ptr_flag_bitsILi8EEENSR_INS5_IJSC_SG_EEENS5_IJSG_SB_EEEEEEEvNS4_8identityENS4_13SM90_TMA_LOADES18_vS19_EENS_8epilogue10collective18CollectiveEpilogueINS1C_23Sm100TmaWarpSpecializedILi1ELi1ELi64ELb0ELb0EEEJSH_NS5_IJNSR_ISF_SB_EENSR_ISG_SB_EEEEEaSI_aSI_NS1C_6fusion15FusionCallbacksIS1G_NS1K_17LinearCombinationIaiaiLNS_15FloatRoundStyleE2EEESH_S1J_JEEENS4_5SM1004TMEM4LOAD26SM100_TMEM_LOAD_32dp32b64xES1A_S18_NS4_39AutoVectorizingCopyWithAssumedAlignmentILi128EEENS4_14SM90_TMA_STOREES18_S1V_S1V_EEEvvEEEEvNT_6ParamsE) ;  /* 0xffffff7402f47950 */ /* 0x000fea0003c3ffff */
.L_x_174:
[----:B------:R-:W-:-:S00]  /*8830*/  BRA `(.L_x_174) ;  /* 0xfffffffc00fc7947 */ /* 0x000fc0000383ffff */
[----:B------:R-:W-:-:S00]  /*8840*/  NOP ;  /* 0x0000000000007918 */ /* 0x000fc00000000000 */
        /* <DEDUP_REMOVED lines=11> */
.L_x_175:


//--------------------- .nv.global.init           --------------------------
	.section	.nv.global.init,"aw",@progbits
.nv.global.init:
	.type		$str$27,@object
	.size		$str$27,($str$28 - $str$27)
$str$27:
        /*0000*/ 	.byte	0x28, 0x61, 0x64, 0x64, 0x72, 0x65, 0x73, 0x73, 0x20, 0x26, 0x20, 0x6d, 0x61, 0x73, 0x6b, 0x29
        /*0010*/ 	.byte	0x20, 0x3d, 0x3d, 0x20, 0x30, 0x00
	.type		$str$28,@object
	.size		$str$28,($str$26 - $str$28)
$str$28:
        /*0016*/ 	.byte	0x2f, 0x74, 0x6d, 0x70, 0x2f, 0x63, 0x75, 0x74, 0x6c, 0x61, 0x73, 0x73, 0x5f, 0x73, 0x77, 0x65
        /*0026*/ 	.byte	0x65, 0x70, 0x5f, 0x73, 0x72, 0x63, 0x2f, 0x69, 0x6e, 0x63, 0x6c, 0x75, 0x64, 0x65, 0x2f, 0x63
        /*0036*/ 	.byte	0x75, 0x74, 0x65, 0x2f, 0x70, 0x6f, 0x69, 0x6e, 0x74, 0x65, 0x72, 0x5f, 0x66, 0x6c, 0x61, 0x67
        /*0046*/ 	.byte	0x67, 0x65, 0x64, 0x2e, 0x68, 0x70, 0x70, 0x00
	.type		$str$26,@object
	.size		$str$26,($str$25 - $str$26)
$str$26:
        /*004e*/ 	.byte	0x2f, 0x74, 0x6d, 0x70, 0x2f, 0x63, 0x75, 0x74, 0x6c, 0x61, 0x73, 0x73, 0x5f, 0x73, 0x77, 0x65
        /*005e*/ 	.byte	0x65, 0x70, 0x5f, 0x73, 0x72, 0x63, 0x2f, 0x69, 0x6e, 0x63, 0x6c, 0x75, 0x64, 0x65, 0x2f, 0x63
        /*006e*/ 	.byte	0x75, 0x74, 0x65, 0x2f, 0x61, 0x74, 0x6f, 0x6d, 0x2f, 0x63, 0x6f, 0x70, 0x79, 0x5f, 0x74, 0x72
        /*007e*/ 	.byte	0x61, 0x69, 0x74, 0x73, 0x5f, 0x73, 0x6d, 0x31, 0x30, 0x30, 0x2e, 0x68, 0x70, 0x70, 0x00
	.type		$str$25,@object
	.size		$str$25,(__unnamed_1 - $str$25)
$str$25:
        /*008d*/ 	.byte	0x28, 0x28, 0x75, 0x69, 0x6e, 0x74, 0x33, 0x32, 0x5f, 0x74, 0x28, 0x74, 0x68, 0x72, 0x65, 0x61
        /*009d*/ 	.byte	0x64, 0x49, 0x64, 0x78, 0x2e, 0x78, 0x29, 0x20, 0x2f, 0x20, 0x33, 0x32, 0x29, 0x20, 0x25, 0x20
        /*00ad*/ 	.byte	0x34, 0x29, 0x20, 0x3d, 0x3d, 0x20, 0x28, 0x28, 0x28, 0x74, 0x6d, 0x65, 0x6d, 0x5f, 0x61, 0x64
        /*00bd*/ 	.byte	0x64, 0x72, 0x20, 0x3e, 0x3e, 0x20, 0x31, 0x36, 0x29, 0x20, 0x2f, 0x20, 0x33, 0x32, 0x29, 0x20
        /*00cd*/ 	.byte	0x25, 0x20, 0x34, 0x29, 0x00
	.type		__unnamed_1,@object
	.size		__unnamed_1,(__unnamed_2 - __unnamed_1)
__unnamed_1:
        /*00d2*/ 	.byte	0x61, 0x75, 0x74, 0x6f, 0x20, 0x63, 0x75, 0x74, 0x65, 0x3a, 0x3a, 0x61, 0x73, 0x5f, 0x70, 0x6f
        /* <DEDUP_REMOVED lines=24> */
        /*0262*/ 	.byte	0x5d, 0x00
	.type		__unnamed_2,@object
	.size		__unnamed_2,(.L_2 - __unnamed_2)
__unnamed_2:
        /* <DEDUP_REMOVED lines=42> */
        /*0504*/ 	.byte	0x43, 0x3c, 0x30, 0x3e, 0x3e, 0x3e, 0x3e, 0x5d, 0x00
.L_2:


//--------------------- .nv.shared._ZN7cutlass13device_kernelINS_4gemm6kernel13GemmUniversalIN4cute5tupleIJiiiiEEENS1_10collective13CollectiveMmaINS1_35MainloopSm100TmaUmmaWarpSpecializedILi17ELi2ELi4ENS5_IJNS4_1CILi1EEENSA_ILi8EEESB_EEEEENS5_IJNSA_ILi128EEENSA_ILi64EEESG_EEEaNS5_IJlSB_lEEEaSI_NS4_8TiledMMAINS4_8MMA_AtomIJNS4_15SM100_MMA_S8_SSIaaiLi128ELi64ELNS4_4UMMA5MajorE0ELSN_0ELNSM_8SaturateE0EEEEEENS4_6LayoutINS5_IJSB_SB_SB_EEENS5_IJNSA_ILi0EEEST_ST_EEEEENS5_IJNS4_10UnderscoreESW_SW_EEEEENS4_23SM90_TMA_LOAD_MULTICASTENS4_14ComposedLayoutINS4_7SwizzleILi2ELi4ELi3EEENS4_18smem_ptr_flag_bitsILi8EEENSR_INS5_IJSC_SG_EEENS5_IJSG_SB_EEEEEEEvNS4_8identityENS4_13SM90_TMA_LOADES18_vS19_EENS_8epilogue10collective18CollectiveEpilogueINS1C_23Sm100TmaWarpSpecializedILi1ELi1ELi64ELb0ELb0EEEJSH_NS5_IJNSR_ISF_SB_EENSR_ISG_SB_EEEEEaSI_aSI_NS1C_6fusion15FusionCallbacksIS1G_NS1K_17LinearCombinationIaiaiLNS_15FloatRoundStyleE2EEESH_S1J_JEEENS4_5SM1004TMEM4LOAD26SM100_TMEM_LOAD_32dp32b64xES1A_S18_NS4_39AutoVectorizingCopyWithAssumedAlignmentILi128EEENS4_14SM90_TMA_STOREES18_S1V_S1V_EEEvvEEEEvNT_6ParamsE --------------------------
	.section	.nv.shared._ZN7cutlass13device_kernelINS_4gemm6kernel13GemmUniversalIN4cute5tupleIJiiiiEEENS1_10collective13CollectiveMmaINS1_35MainloopSm100TmaUmmaWarpSpecializedILi17ELi2ELi4ENS5_IJNS4_1CILi1EEENSA_ILi8EEESB_EEEEENS5_IJNSA_ILi128EEENSA_ILi64EEESG_EEEaNS5_IJlSB_lEEEaSI_NS4_8TiledMMAINS4_8MMA_AtomIJNS4_15SM100_MMA_S8_SSIaaiLi128ELi64ELNS4_4UMMA5MajorE0ELSN_0ELNSM_8SaturateE0EEEEEENS4_6LayoutINS5_IJSB_SB_SB_EEENS5_IJNSA_ILi0EEEST_ST_EEEEENS5_IJNS4_10UnderscoreESW_SW_EEEEENS4_23SM90_TMA_LOAD_MULTICASTENS4_14ComposedLayoutINS4_7SwizzleILi2ELi4ELi3EEENS4_18smem_ptr_flag_bitsILi8EEENSR_INS5_IJSC_SG_EEENS5_IJSG_SB_EEEEEEEvNS4_8identityENS4_13SM90_TMA_LOADES18_vS19_EENS_8epilogue10collective18CollectiveEpilogueINS1C_23Sm100TmaWarpSpecializedILi1ELi1ELi64ELb0ELb0EEEJSH_NS5_IJNSR_ISF_SB_EENSR_ISG_SB_EEEEEaSI_aSI_NS1C_6fusion15FusionCallbacksIS1G_NS1K_17LinearCombinationIaiaiLNS_15FloatRoundStyleE2EEESH_S1J_JEEENS4_5SM1004TMEM4LOAD26SM100_TMEM_LOAD_32dp32b64xES1A_S18_NS4_39AutoVectorizingCopyWithAssumedAlignmentILi128EEENS4_14SM90_TMA_STOREES18_S1V_S1V_EEEvvEEEEvNT_6ParamsE,"aw",@nobits
	.sectionflags	@""
	.align	16
	.zero		1024


//--------------------- .nv.shared.reserved.0     --------------------------
	.section	.nv.shared.reserved.0,"aw",@nobits
	.weak		__nv_reservedSMEM_offset_0_alias
	.size		__nv_reservedSMEM_offset_0_alias, 0, 64
	.other		__nv_reservedSMEM_offset_0_alias,@"STO_CUDA_RESERVED_SHARED STV_DEFAULT"
__nv_reservedSMEM_offset_0_alias:
	.zero		0
.nv.shared.reserved.0:
	.zero		64
	.weak		__nv_reservedSMEM_tcgen05_partition
	.type		__nv_reservedSMEM_tcgen05_partition,@object
	.size		__nv_reservedSMEM_tcgen05_partition,(.L_0 - __nv_reservedSMEM_tcgen05_partition)
__nv_reservedSMEM_tcgen05_partition:
	.zero		32
.L_0:


//--------------------- .nv.global                --------------------------
	.section	.nv.global,"aw",@nobits
.nv.global:
	.type		_ZN40_INTERNAL_e1752b2a_4_k_cu_f5ca4ef2_341234cute1_E,@object
	.size		_ZN40_INTERNAL_e1752b2a_4_k_cu_f5ca4ef2_341234cute1_E,(_ZN40_INTERNAL_e1752b2a_4_k_cu_f5ca4ef2_341234cuda3std3__45__cpo6cbeginE - _ZN40_INTERNAL_e1752b2a_4_k_cu_f5ca4ef2_341234cute1_E)
_ZN40_INTERNAL_e1752b2a_4_k_cu_f5ca4ef2_341234cute1_E:
	.zero		1
	.type		_ZN40_INTERNAL_e1752b2a_4_k_cu_f5ca4ef2_341234cuda3std3__45__cpo6cbeginE,@object
	.size		_ZN40_INTERNAL_e1752b2a_4_k_cu_f5ca4ef2_341234cuda3std3__45__cpo6cbeginE,(_ZN40_INTERNAL_e1752b2a_4_k_cu_f5ca4ef2_341234cuda3std3__48in_placeE - _ZN40_INTERNAL_e1752b2a_4_k_cu_f5ca4ef2_341234cuda3std3__45__cpo6cbeginE)
_ZN40_INTERNAL_e1752b2a_4_k_cu_f5ca4ef2_341234cuda3std3__45__cpo6cbeginE:
	.zero		1
	.type		_ZN40_INTERNAL_e1752b2a_4_k_cu_f5ca4ef2_341234cuda3std3__48in_placeE,@object
	.size		_ZN40_INTERNAL_e1752b2a_4_k_cu_f5ca4ef2_341234cuda3std3__48in_placeE,(_ZN40_INTERNAL_e1752b2a_4_k_cu_f5ca4ef2_341234cuda3std6ranges3__45__cpo9iter_moveE - _ZN40_INTERNAL_e1752b2a_4_k_cu_f5ca4ef2_341234cuda3std3__48in_placeE)
_ZN40_INTERNAL_e1752b2a_4_k_cu_f5ca4ef2_341234cuda3std3__48in_placeE:
	.zero		1
	.type		_ZN40_INTERNAL_e1752b2a_4_k_cu_f5ca4ef2_341234cuda3std6ranges3__45__cpo9iter_moveE,@object
	.size		_ZN40_INTERNAL_e1752b2a_4_k_cu_f5ca4ef2_341234cuda3std6ranges3__45__cpo9iter_moveE,(_ZN40_INTERNAL_e1752b2a_4_k_cu_f5ca4ef2_341234cuda3std3__45__cpo5beginE - _ZN40_INTERNAL_e1752b2a_4_k_cu_f5ca4ef2_341234cuda3std6ranges3__45__cpo9iter_moveE)
_ZN40_INTERNAL_e1752b2a_4_k_cu_f5ca4ef2_341234cuda3std6ranges3__45__cpo9iter_moveE:
	.zero		1
	.type		_ZN40_INTERNAL_e1752b2a_4_k_cu_f5ca4ef2_341234cuda3std3__45__cpo5beginE,@object
	.size		_ZN40_INTERNAL_e1752b2a_4_k_cu_f5ca4ef2_341234cuda3std3__45__cpo5beginE,(_ZN40_INTERNAL_e1752b2a_4_k_cu_f5ca4ef2_341234cuda3std3__442_GLOBAL__N__e1752b2a_4_k_cu_f5ca4ef2_341236ignoreE - _ZN40_INTERNAL_e1752b2a_4_k_cu_f5ca4ef2_341234cuda3std3__45__cpo5beginE)
_ZN40_INTERNAL_e1752b2a_4_k_cu_f5ca4ef2_341234cuda3std3__45__cpo5beginE:
	.zero		1
	.type		_ZN40_INTERNAL_e1752b2a_4_k_cu_f5ca4ef2_341234cuda3std3__442_GLOBAL__N__e1752b2a_4_k_cu_f5ca4ef2_341236ignoreE,@object
	.size		_ZN40_INTERNAL_e1752b2a_4_k_cu_f5ca4ef2_341234cuda3std3__442_GLOBAL__N__e1752b2a_4_k_cu_f5ca4ef2_341236ignoreE,(_ZN40_INTERNAL_e1752b2a_4_k_cu_f5ca4ef2_341234cute7productE - _ZN40_INTERNAL_e1752b2a_4_k_cu_f5ca4ef2_341234cuda3std3__442_GLOBAL__N__e1752b2a_4_k_cu_f5ca4ef2_341236ignoreE)
_ZN40_INTERNAL_e1752b2a_4_k_cu_f5ca4ef2_341234cuda3std3__442_GLOBAL__N__e1752b2a_4_k_cu_f5ca4ef2_341236ignoreE:
	.zero		1
	.type		_ZN40_INTERNAL_e1752b2a_4_k_cu_f5ca4ef2_341234cute7productE,@object
	.size		_ZN40_INTERNAL_e1752b2a_4_k_cu_f5ca4ef2_341234cute7productE,(_ZN40_INTERNAL_e1752b2a_4_k_cu_f5ca4ef2_341234cuda3std3__45__cpo3endE - _ZN40_INTERNAL_e1752b2a_4_k_cu_f5ca4ef2_341234cute7productE)
_ZN40_INTERNAL_e1752b2a_4_k_cu_f5ca4ef2_341234cute7productE:
	.zero		1
	.type		_ZN40_INTERNAL_e1752b2a_4_k_cu_f5ca4ef2_341234cuda3std3__45__cpo3endE,@object
	.size		_ZN40_INTERNAL_e1752b2a_4_k_cu_f5ca4ef2_341234cuda3std3__45__cpo3endE,(_ZN40_INTERNAL_e1752b2a_4_k_cu_f5ca4ef2_341234cuda3std3__419piecewise_constructE - _ZN40_INTERNAL_e1752b2a_4_k_cu_f5ca4ef2_341234cuda3std3__45__cpo3endE)
_ZN40_INTERNAL_e1752b2a_4_k_cu_f5ca4ef2_341234cuda3std3__45__cpo3endE:
	.zero		1
	.type		_ZN40_INTERNAL_e1752b2a_4_k_cu_f5ca4ef2_341234cuda3std3__419piecewise_constructE,@object
	.size		_ZN40_INTERNAL_e1752b2a_4_k_cu_f5ca4ef2_341234cuda3std3__419piecewise_constructE,(_ZN40_INTERNAL_e1752b2a_4_k_cu_f5ca4ef2_341234cuda3std3__45__cpo4cendE - _ZN40_INTERNAL_e1752b2a_4_k_cu_f5ca4ef2_341234cuda3std3__419piecewise_constructE)
_ZN40_INTERNAL_e1752b2a_4_k_cu_f5ca4ef2_341234cuda3std3__419piecewise_constructE:
	.zero		1
	.type		_ZN40_INTERNAL_e1752b2a_4_k_cu_f5ca4ef2_341234cuda3std3__45__cpo4cendE,@object
	.size		_ZN40_INTERNAL_e1752b2a_4_k_cu_f5ca4ef2_341234cuda3std3__45__cpo4cendE,(_ZN40_INTERNAL_e1752b2a_4_k_cu_f5ca4ef2_341234cuda3std6ranges3__45__cpo4swapE - _ZN40_INTERNAL_e1752b2a_4_k_cu_f5ca4ef2_341234cuda3std3__45__cpo4cendE)
_ZN40_INTERNAL_e1752b2a_4_k_cu_f5ca4ef2_341234cuda3std3__45__cpo4cendE:
	.zero		1
	.type		_ZN40_INTERNAL_e1752b2a_4_k_cu_f5ca4ef2_341234cuda3std6ranges3__45__cpo4swapE,@object
	.size		_ZN40_INTERNAL_e1752b2a_4_k_cu_f5ca4ef2_341234cuda3std6ranges3__45__cpo4swapE,(.L_10 - _ZN40_INTERNAL_e1752b2a_4_k_cu_f5ca4ef2_341234cuda3std6ranges3__45__cpo4swapE)
_ZN40_INTERNAL_e1752b2a_4_k_cu_f5ca4ef2_341234cuda3std6ranges3__45__cpo4swapE:
	.zero		1
.L_10:


//--------------------- .nv.constant0._ZN7cutlass13device_kernelINS_4gemm6kernel13GemmUniversalIN4cute5tupleIJiiiiEEENS1_10collective13CollectiveMmaINS1_35MainloopSm100TmaUmmaWarpSpecializedILi17ELi2ELi4ENS5_IJNS4_1CILi1EEENSA_ILi8EEESB_EEEEENS5_IJNSA_ILi128EEENSA_ILi64EEESG_EEEaNS5_IJlSB_lEEEaSI_NS4_8TiledMMAINS4_8MMA_AtomIJNS4_15SM100_MMA_S8_SSIaaiLi128ELi64ELNS4_4UMMA5MajorE0ELSN_0ELNSM_8SaturateE0EEEEEENS4_6LayoutINS5_IJSB_SB_SB_EEENS5_IJNSA_ILi0EEEST_ST_EEEEENS5_IJNS4_10UnderscoreESW_SW_EEEEENS4_23SM90_TMA_LOAD_MULTICASTENS4_14ComposedLayoutINS4_7SwizzleILi2ELi4ELi3EEENS4_18smem_ptr_flag_bitsILi8EEENSR_INS5_IJSC_SG_EEENS5_IJSG_SB_EEEEEEEvNS4_8identityENS4_13SM90_TMA_LOADES18_vS19_EENS_8epilogue10collective18CollectiveEpilogueINS1C_23Sm100TmaWarpSpecializedILi1ELi1ELi64ELb0ELb0EEEJSH_NS5_IJNSR_ISF_SB_EENSR_ISG_SB_EEEEEaSI_aSI_NS1C_6fusion15FusionCallbacksIS1G_NS1K_17LinearCombinationIaiaiLNS_15FloatRoundStyleE2EEESH_S1J_JEEENS4_5SM1004TMEM4LOAD26SM100_TMEM_LOAD_32dp32b64xES1A_S18_NS4_39AutoVectorizingCopyWithAssumedAlignmentILi128EEENS4_14SM90_TMA_STOREES18_S1V_S1V_EEEvvEEEEvNT_6ParamsE --------------------------
	.section	.nv.constant0._ZN7cutlass13device_kernelINS_4gemm6kernel13GemmUniversalIN4cute5tupleIJiiiiEEENS1_10collective13CollectiveMmaINS1_35MainloopSm100TmaUmmaWarpSpecializedILi17ELi2ELi4ENS5_IJNS4_1CILi1EEENSA_ILi8EEESB_EEEEENS5_IJNSA_ILi128EEENSA_ILi64EEESG_EEEaNS5_IJlSB_lEEEaSI_NS4_8TiledMMAINS4_8MMA_AtomIJNS4_15SM100_MMA_S8_SSIaaiLi128ELi64ELNS4_4UMMA5MajorE0ELSN_0ELNSM_8SaturateE0EEEEEENS4_6LayoutINS5_IJSB_SB_SB_EEENS5_IJNSA_ILi0EEEST_ST_EEEEENS5_IJNS4_10UnderscoreESW_SW_EEEEENS4_23SM90_TMA_LOAD_MULTICASTENS4_14ComposedLayoutINS4_7SwizzleILi2ELi4ELi3EEENS4_18smem_ptr_flag_bitsILi8EEENSR_INS5_IJSC_SG_EEENS5_IJSG_SB_EEEEEEEvNS4_8identityENS4_13SM90_TMA_LOADES18_vS19_EENS_8epilogue10collective18CollectiveEpilogueINS1C_23Sm100TmaWarpSpecializedILi1ELi1ELi64ELb0ELb0EEEJSH_NS5_IJNSR_ISF_SB_EENSR_ISG_SB_EEEEEaSI_aSI_NS1C_6fusion15FusionCallbacksIS1G_NS1K_17LinearCombinationIaiaiLNS_15FloatRoundStyleE2EEESH_S1J_JEEENS4_5SM1004TMEM4LOAD26SM100_TMEM_LOAD_32dp32b64xES1A_S18_NS4_39AutoVectorizingCopyWithAssumedAlignmentILi128EEENS4_14SM90_TMA_STOREES18_S1V_S1V_EEEvvEEEEvNT_6ParamsE,"a",@progbits
	.sectionflags	@""
	.align	4
.nv.constant0._ZN7cutlass13device_kernelINS_4gemm6kernel13GemmUniversalIN4cute5tupleIJiiiiEEENS1_10collective13CollectiveMmaINS1_35MainloopSm100TmaUmmaWarpSpecializedILi17ELi2ELi4ENS5_IJNS4_1CILi1EEENSA_ILi8EEESB_EEEEENS5_IJNSA_ILi128EEENSA_ILi64EEESG_EEEaNS5_IJlSB_lEEEaSI_NS4_8TiledMMAINS4_8MMA_AtomIJNS4_15SM100_MMA_S8_SSIaaiLi128ELi64ELNS4_4UMMA5MajorE0ELSN_0ELNSM_8SaturateE0EEEEEENS4_6LayoutINS5_IJSB_SB_SB_EEENS5_IJNSA_ILi0EEEST_ST_EEEEENS5_IJNS4_10UnderscoreESW_SW_EEEEENS4_23SM90_TMA_LOAD_MULTICASTENS4_14ComposedLayoutINS4_7SwizzleILi2ELi4ELi3EEENS4_18smem_ptr_flag_bitsILi8EEENSR_INS5_IJSC_SG_EEENS5_IJSG_SB_EEEEEEEvNS4_8identityENS4_13SM90_TMA_LOADES18_vS19_EENS_8epilogue10collective18CollectiveEpilogueINS1C_23Sm100TmaWarpSpecializedILi1ELi1ELi64ELb0ELb0EEEJSH_NS5_IJNSR_ISF_SB_EENSR_ISG_SB_EEEEEaSI_aSI_NS1C_6fusion15FusionCallbacksIS1G_NS1K_17LinearCombinationIaiaiLNS_15FloatRoundStyleE2EEESH_S1J_JEEENS4_5SM1004TMEM4LOAD26SM100_TMEM_LOAD_32dp32b64xES1A_S18_NS4_39AutoVectorizingCopyWithAssumedAlignmentILi128EEENS4_14SM90_TMA_STOREES18_S1V_S1V_EEEvvEEEEvNT_6ParamsE:
	.zero		2944


//--------------------- SYMBOLS --------------------------

	.type		.nv.reservedSmem.offset0,@object
	.size		.nv.reservedSmem.offset0,0x4
	.type		.nv.reservedSmem.cap,@object
	.size		.nv.reservedSmem.cap,0x4
	.type		__assertfail,@function
